// auto-generated by cutlass_sweep.gemm — config: {"arch": "sm_90", "cluster_m": 1, "cluster_n": 1, "dtype": "int8", "dtype_b": "int8", "layout": "nt", "stages": 3, "tile_k": 32, "tile_m": 128, "tile_n": 128}
#include "cutlass/cutlass.h"
#include "cutlass/gemm/collective/collective_builder.hpp"
#include "cutlass/gemm/device/gemm_universal_adapter.h"
#include "cutlass/gemm/kernel/gemm_universal.hpp"
#include "cutlass/epilogue/collective/collective_builder.hpp"

using ElemA = int8_t;
using ElemB = int8_t;
using ElemCD = int8_t;
using Acc  = int32_t;
using TileShape    = cute::Shape<cute::_128, cute::_128, cute::_32>;
using ClusterShape = cute::Shape<cute::_1, cute::_1, cute::_1>;

using CollectiveEpilogue = typename cutlass::epilogue::collective::CollectiveBuilder<
    cutlass::arch::Sm90, cutlass::arch::OpClassTensorOp,
    TileShape, ClusterShape,
    cutlass::epilogue::collective::EpilogueTileAuto,
    Acc, Acc,
    ElemCD, cutlass::layout::RowMajor, 128 / cutlass::sizeof_bits<ElemCD>::value,
    ElemCD, cutlass::layout::RowMajor, 128 / cutlass::sizeof_bits<ElemCD>::value,
    cutlass::epilogue::collective::EpilogueScheduleAuto
  >::CollectiveOp;

using CollectiveMainloop = typename cutlass::gemm::collective::CollectiveBuilder<
    cutlass::arch::Sm90, cutlass::arch::OpClassTensorOp,
    ElemA, cutlass::layout::RowMajor, 128 / cutlass::sizeof_bits<ElemA>::value,
    ElemB, cutlass::layout::ColumnMajor, 128 / cutlass::sizeof_bits<ElemB>::value,
    Acc,
    TileShape, ClusterShape,
    cutlass::gemm::collective::StageCount<3>,
    cutlass::gemm::collective::KernelScheduleAuto
  >::CollectiveOp;

using GemmKernel = cutlass::gemm::kernel::GemmUniversal<
    cute::Shape<int,int,int,int>,
    CollectiveMainloop,
    CollectiveEpilogue
>;
using Gemm = cutlass::gemm::device::GemmUniversalAdapter<GemmKernel>;

// Force the device kernel symbol into the cubin without needing a host main.
auto* _anchor = &cutlass::device_kernel<GemmKernel>;


// ===== COMPILED SASS (sm_90a) =====

	.target	sm_90a

	.elftype	@"ET_EXEC"


//--------------------- .note.nv.tkinfo           --------------------------
	.section	.note.nv.tkinfo,"",@"SHT_NOTE"
	.sectionflags	@"SHF_NOTE_NV_TKINFO"
	.tkinfo
        /*0018*/ 	.word	0x00000002
        /*0030*/ 	.string	""
        /*0030*/ 	.string	"ptxas"
        /*0030*/ 	.string	"Cuda compilation tools, release 13.0, V13.0.88"
        /*0030*/ 	.string	"Build cuda_13.0.r13.0/compiler.36424714_0"
        /*0030*/ 	.string	"-arch sm_90a -m 64 "



//--------------------- .note.nv.cuinfo           --------------------------
	.section	.note.nv.cuinfo,"",@"SHT_NOTE"
	.sectionflags	@"SHF_NOTE_NV_CUINFO"
        /*0018*/ 	.short	0x0002
        /*001a*/ 	.short	0x005a
        /*001c*/ 	.short	0x0082
	.zero		2


//--------------------- .nv.info                  --------------------------
	.section	.nv.info,"",@"SHT_CUDA_INFO"
	.align	4


	//----- nvinfo : EIATTR_REGCOUNT
	.align		4
        /*0000*/ 	.byte	0x04, 0x2f
        /*0002*/ 	.short	(.L_15 - .L_14)
	.align		4
.L_14:
        /*0004*/ 	.word	index@(_ZN7cutlass13device_kernelINS_4gemm6kernel13GemmUniversalIN4cute5tupleIJiiiiEEENS1_10collective13CollectiveMmaINS1_34MainloopSm90TmaGmmaWarpSpecializedILi3ENS5_IJNS4_1CILi1EEESB_SB_EEENS1_35KernelTmaWarpSpecializedCooperativeEEENS5_IJNSA_ILi128EEESF_NSA_ILi32EEEEEEaNS5_IJlSB_lEEEaSI_NS4_8TiledMMAINS4_8MMA_AtomIJNS4_4SM904GMMA27MMA_64x128x32_S32S8S8_SS_TNEEEENS4_6LayoutINS5_IJNSA_ILi2EEESB_SB_EEENS5_IJSB_NSA_ILi0EEESS_EEEEENS5_IJNS4_10UnderscoreESV_SV_EEEEENS4_13SM90_TMA_LOADENS4_14ComposedLayoutINS4_7SwizzleILi1ELi4ELi3EEENS4_18smem_ptr_flag_bitsILi8EEENSP_INS5_IJNSA_ILi8EEESG_EEENS5_IJSG_SB_EEEEEEEvNS4_8identityESY_S18_vS19_EENS_8epilogue10collective6detail29Sm90TmaWarpSpecializedAdapterINS1C_15DefaultEpilogueIaSI_SI_NS1B_6thread17LinearCombinationIaLi1EiiLNS1G_9ScaleType4KindE0ELNS_15FloatRoundStyleE2EaEENS1_15EpilogueDefaultEEEEEvvEEEEvNT_6ParamsE)
        /*0008*/ 	.word	0x000000a8


	//----- nvinfo : EIATTR_FRAME_SIZE
	.align		4
.L_15:
        /*000c*/ 	.byte	0x04, 0x11
        /*000e*/ 	.short	(.L_17 - .L_16)
	.align		4
.L_16:
        /*0010*/ 	.word	index@(_ZN7cutlass13device_kernelINS_4gemm6kernel13GemmUniversalIN4cute5tupleIJiiiiEEENS1_10collective13CollectiveMmaINS1_34MainloopSm90TmaGmmaWarpSpecializedILi3ENS5_IJNS4_1CILi1EEESB_SB_EEENS1_35KernelTmaWarpSpecializedCooperativeEEENS5_IJNSA_ILi128EEESF_NSA_ILi32EEEEEEaNS5_IJlSB_lEEEaSI_NS4_8TiledMMAINS4_8MMA_AtomIJNS4_4SM904GMMA27MMA_64x128x32_S32S8S8_SS_TNEEEENS4_6LayoutINS5_IJNSA_ILi2EEESB_SB_EEENS5_IJSB_NSA_ILi0EEESS_EEEEENS5_IJNS4_10UnderscoreESV_SV_EEEEENS4_13SM90_TMA_LOADENS4_14ComposedLayoutINS4_7SwizzleILi1ELi4ELi3EEENS4_18smem_ptr_flag_bitsILi8EEENSP_INS5_IJNSA_ILi8EEESG_EEENS5_IJSG_SB_EEEEEEEvNS4_8identityESY_S18_vS19_EENS_8epilogue10collective6detail29Sm90TmaWarpSpecializedAdapterINS1C_15DefaultEpilogueIaSI_SI_NS1B_6thread17LinearCombinationIaLi1EiiLNS1G_9ScaleType4KindE0ELNS_15FloatRoundStyleE2EaEENS1_15EpilogueDefaultEEEEEvvEEEEvNT_6ParamsE)
        /*0014*/ 	.word	0x00000000


	//----- nvinfo : EIATTR_MIN_STACK_SIZE
	.align		4
.L_17:
        /*0018*/ 	.byte	0x04, 0x12
        /*001a*/ 	.short	(.L_19 - .L_18)
	.align		4
.L_18:
        /*001c*/ 	.word	index@(_ZN7cutlass13device_kernelINS_4gemm6kernel13GemmUniversalIN4cute5tupleIJiiiiEEENS1_10collective13CollectiveMmaINS1_34MainloopSm90TmaGmmaWarpSpecializedILi3ENS5_IJNS4_1CILi1EEESB_SB_EEENS1_35KernelTmaWarpSpecializedCooperativeEEENS5_IJNSA_ILi128EEESF_NSA_ILi32EEEEEEaNS5_IJlSB_lEEEaSI_NS4_8TiledMMAINS4_8MMA_AtomIJNS4_4SM904GMMA27MMA_64x128x32_S32S8S8_SS_TNEEEENS4_6LayoutINS5_IJNSA_ILi2EEESB_SB_EEENS5_IJSB_NSA_ILi0EEESS_EEEEENS5_IJNS4_10UnderscoreESV_SV_EEEEENS4_13SM90_TMA_LOADENS4_14ComposedLayoutINS4_7SwizzleILi1ELi4ELi3EEENS4_18smem_ptr_flag_bitsILi8EEENSP_INS5_IJNSA_ILi8EEESG_EEENS5_IJSG_SB_EEEEEEEvNS4_8identityESY_S18_vS19_EENS_8epilogue10collective6detail29Sm90TmaWarpSpecializedAdapterINS1C_15DefaultEpilogueIaSI_SI_NS1B_6thread17LinearCombinationIaLi1EiiLNS1G_9ScaleType4KindE0ELNS_15FloatRoundStyleE2EaEENS1_15EpilogueDefaultEEEEEvvEEEEvNT_6ParamsE)
        /*0020*/ 	.word	0x00000000
.L_19:


//--------------------- .nv.compat                --------------------------
	.section	.nv.compat,"",@"SHT_CUDA_COMPAT_INFO"
	.align	4
        /*0000*/ 	.byte	0x02, 0x09, 0x01, 0x00, 0x02, 0x02, 0x04, 0x00, 0x02, 0x05, 0x05, 0x00, 0x03, 0x07, 0x01, 0x01
        /*0010*/ 	.byte	0x02, 0x03, 0x01, 0x00, 0x02, 0x06, 0x01, 0x00, 0x04, 0x0b, 0x08, 0x00, 0x00, 0x00, 0x00, 0x00
        /*0020*/ 	.byte	0x00, 0x00, 0x00, 0x00


//--------------------- .nv.info._ZN7cutlass13device_kernelINS_4gemm6kernel13GemmUniversalIN4cute5tupleIJiiiiEEENS1_10collective13CollectiveMmaINS1_34MainloopSm90TmaGmmaWarpSpecializedILi3ENS5_IJNS4_1CILi1EEESB_SB_EEENS1_35KernelTmaWarpSpecializedCooperativeEEENS5_IJNSA_ILi128EEESF_NSA_ILi32EEEEEEaNS5_IJlSB_lEEEaSI_NS4_8TiledMMAINS4_8MMA_AtomIJNS4_4SM904GMMA27MMA_64x128x32_S32S8S8_SS_TNEEEENS4_6LayoutINS5_IJNSA_ILi2EEESB_SB_EEENS5_IJSB_NSA_ILi0EEESS_EEEEENS5_IJNS4_10UnderscoreESV_SV_EEEEENS4_13SM90_TMA_LOADENS4_14ComposedLayoutINS4_7SwizzleILi1ELi4ELi3EEENS4_18smem_ptr_flag_bitsILi8EEENSP_INS5_IJNSA_ILi8EEESG_EEENS5_IJSG_SB_EEEEEEEvNS4_8identityESY_S18_vS19_EENS_8epilogue10collective6detail29Sm90TmaWarpSpecializedAdapterINS1C_15DefaultEpilogueIaSI_SI_NS1B_6thread17LinearCombinationIaLi1EiiLNS1G_9ScaleType4KindE0ELNS_15FloatRoundStyleE2EaEENS1_15EpilogueDefaultEEEEEvvEEEEvNT_6ParamsE --------------------------
	.section	.nv.info._ZN7cutlass13device_kernelINS_4gemm6kernel13GemmUniversalIN4cute5tupleIJiiiiEEENS1_10collective13CollectiveMmaINS1_34MainloopSm90TmaGmmaWarpSpecializedILi3ENS5_IJNS4_1CILi1EEESB_SB_EEENS1_35KernelTmaWarpSpecializedCooperativeEEENS5_IJNSA_ILi128EEESF_NSA_ILi32EEEEEEaNS5_IJlSB_lEEEaSI_NS4_8TiledMMAINS4_8MMA_AtomIJNS4_4SM904GMMA27MMA_64x128x32_S32S8S8_SS_TNEEEENS4_6LayoutINS5_IJNSA_ILi2EEESB_SB_EEENS5_IJSB_NSA_ILi0EEESS_EEEEENS5_IJNS4_10UnderscoreESV_SV_EEEEENS4_13SM90_TMA_LOADENS4_14ComposedLayoutINS4_7SwizzleILi1ELi4ELi3EEENS4_18smem_ptr_flag_bitsILi8EEENSP_INS5_IJNSA_ILi8EEESG_EEENS5_IJSG_SB_EEEEEEEvNS4_8identityESY_S18_vS19_EENS_8epilogue10collective6detail29Sm90TmaWarpSpecializedAdapterINS1C_15DefaultEpilogueIaSI_SI_NS1B_6thread17LinearCombinationIaLi1EiiLNS1G_9ScaleType4KindE0ELNS_15FloatRoundStyleE2EaEENS1_15EpilogueDefaultEEEEEvvEEEEvNT_6ParamsE,"",@"SHT_CUDA_INFO"
	.sectionflags	@""
	.align	4


	//----- nvinfo : EIATTR_CUDA_API_VERSION
	.align		4
        /*0000*/ 	.byte	0x04, 0x37
        /*0002*/ 	.short	(.L_21 - .L_20)
.L_20:
        /*0004*/ 	.word	0x00000082


	//----- nvinfo : EIATTR_KPARAM_INFO
	.align		4
.L_21:
        /*0008*/ 	.byte	0x04, 0x17
        /*000a*/ 	.short	(.L_23 - .L_22)
.L_22:
        /*000c*/ 	.word	0x00000000
        /*0010*/ 	.short	0x0000
        /*0012*/ 	.short	0x0070
        /*0014*/ 	.byte	0x00, 0xf0, 0x01, 0x10


	//----- nvinfo : EIATTR_SPARSE_MMA_MASK
	.align		4
.L_23:
        /*0018*/ 	.byte	0x03, 0x50
        /*001a*/ 	.short	0x0000


	//----- nvinfo : EIATTR_MAXREG_COUNT
	.align		4
        /*001c*/ 	.byte	0x03, 0x1b
        /*001e*/ 	.short	0x00a8


	//----- nvinfo : EIATTR_NUM_BARRIERS
	.align		4
        /*0020*/ 	.byte	0x02, 0x4c
        /*0022*/ 	.byte	0x01
	.zero		1


	//----- nvinfo : EIATTR_EXTERNS
	.align		4
        /*0024*/ 	.byte	0x04, 0x0f
        /*0026*/ 	.short	(.L_25 - .L_24)


	//   ....[0]....
	.align		4
.L_24:
        /*0028*/ 	.word	index@(__assertfail)


	//----- nvinfo : EIATTR_MERCURY_ISA_VERSION
	.align		4
.L_25:
        /*002c*/ 	.byte	0x03, 0x5f
        /*002e*/ 	.short	0x0101


	//----- nvinfo : EIATTR_INT_WARP_WIDE_INSTR_OFFSETS
	.align		4
        /*0030*/ 	.byte	0x04, 0x31
        /*0032*/ 	.short	(.L_27 - .L_26)


	//   ....[0]....
.L_26:
        /*0034*/ 	.word	0x000003d0


	//   ....[1]....
        /*0038*/ 	.word	0x000003e0


	//   ....[2]....
        /*003c*/ 	.word	0x000004a0


	//----- nvinfo : EIATTR_COOP_GROUP_MASK_REGIDS
	.align		4
.L_27:
        /*0040*/ 	.byte	0x04, 0x29
        /*0042*/ 	.short	(.L_29 - .L_28)


	//   ....[0]....
.L_28:
        /*0044*/ 	.word	0xffffffff


	//   ....[1]....
        /*0048*/ 	.word	0xffffffff


	//   ....[2]....
        /*004c*/ 	.word	0xffffffff


	//   ....[3]....
        /*0050*/ 	.word	0xffffffff


	//   ....[4]....
        /*0054*/ 	.word	0xffffffff


	//----- nvinfo : EIATTR_COOP_GROUP_INSTR_OFFSETS
	.align		4
.L_29:
        /*0058*/ 	.byte	0x04, 0x28
        /*005a*/ 	.short	(.L_31 - .L_30)


	//   ....[0]....
.L_30:
        /*005c*/ 	.word	0x00000060


	//   ....[1]....
        /*0060*/ 	.word	0x00000070


	//   ....[2]....
        /*0064*/ 	.word	0x00000130


	//   ....[3]....
        /*0068*/ 	.word	0x000002a0


	//   ....[4]....
        /*006c*/ 	.word	0x00001140


	//----- nvinfo : EIATTR_REG_RECONFIG
	.align		4
.L_31:
        /*0070*/ 	.byte	0x01, 0x54
	.zero		2


	//----- nvinfo : EIATTR_SYSCALL_OFFSETS
	.align		4
        /*0074*/ 	.byte	0x04, 0x46
        /*0076*/ 	.short	(.L_33 - .L_32)


	//   ....[0]....
.L_32:
        /*0078*/ 	.word	0x00001330


	//----- nvinfo : EIATTR_MBARRIER_INSTR_OFFSETS
	.align		4
.L_33:
        /*007c*/ 	.byte	0x04, 0x39
        /*007e*/ 	.short	(.L_35 - .L_34)


	//   ....[0]....
.L_34:
        /*0080*/ 	.word	0x00000230
        /*0084*/ 	.word	0x000000ff
        /*0088*/ 	.word	0x00000000
        /*008c*/ 	.short	0x0100
        /*008e*/ 	.byte	0x08
	.zero		1


	//   ....[1]....
        /*0090*/ 	.word	0x00000240
        /*0094*/ 	.word	0x000000ff
        /*0098*/ 	.word	0x00000018
        /*009c*/ 	.short	0x0100
        /*009e*/ 	.byte	0x08
	.zero		1


	//   ....[2]....
        /*00a0*/ 	.word	0x00000250
        /*00a4*/ 	.word	0x000000ff
        /*00a8*/ 	.word	0x00000008
        /*00ac*/ 	.short	0x0100
        /*00ae*/ 	.byte	0x08
	.zero		1


	//   ....[3]....
        /*00b0*/ 	.word	0x00000260
        /*00b4*/ 	.word	0x000000ff
        /*00b8*/ 	.word	0x00000020
        /*00bc*/ 	.short	0x0100
        /*00be*/ 	.byte	0x08
	.zero		1


	//   ....[4]....
        /*00c0*/ 	.word	0x00000270
        /*00c4*/ 	.word	0x000000ff
        /*00c8*/ 	.word	0x00000010
        /*00cc*/ 	.short	0x0100
        /*00ce*/ 	.byte	0x08
	.zero		1


	//   ....[5]....
        /*00d0*/ 	.word	0x00000280
        /*00d4*/ 	.word	0x000000ff
        /*00d8*/ 	.word	0x00000028
        /*00dc*/ 	.short	0x0100
        /*00de*/ 	.byte	0x08
	.zero		1


	//   ....[6]....
        /*00e0*/ 	.word	0x00000520
        /*00e4*/ 	.word	0x000000ff
        /*00e8*/ 	.word	0x00000040
        /*00ec*/ 	.short	0x0100
        /*00ee*/ 	.byte	0x08
	.zero		1


	//   ....[7]....
        /*00f0*/ 	.word	0x000005a0
        /*00f4*/ 	.word	0x000000ff
        /*00f8*/ 	.word	0x00000048
        /*00fc*/ 	.short	0x0100
        /*00fe*/ 	.byte	0x08
	.zero		1


	//   ....[8]....
        /*0100*/ 	.word	0x00001400
        /*0104*/ 	.word	0x00000003
        /*0108*/ 	.word	0x00000000
        /*010c*/ 	.short	0x010a
        /*010e*/ 	.byte	0x3f
	.zero		1


	//   ....[9]....
        /*0110*/ 	.word	0x00001460
        /*0114*/ 	.word	0x00000003
        /*0118*/ 	.word	0x00000000
        /*011c*/ 	.short	0x010a
        /*011e*/ 	.byte	0x3f
	.zero		1


	//   ....[10]....
        /*0120*/ 	.word	0x00001670
        /*0124*/ 	.word	0x00000005
        /*0128*/ 	.word	0x00000000
        /*012c*/ 	.short	0x010a
        /*012e*/ 	.byte	0x3f
	.zero		1


	//   ....[11]....
        /*0130*/ 	.word	0x000016b0
        /*0134*/ 	.word	0x00000005
        /*0138*/ 	.word	0x00000000
        /*013c*/ 	.short	0x010a
        /*013e*/ 	.byte	0x3f
	.zero		1


	//   ....[12]....
        /*0140*/ 	.word	0x000017a0
        /*0144*/ 	.word	0x00000004
        /*0148*/ 	.word	0x00000000
        /*014c*/ 	.short	0x0101
        /*014e*/ 	.byte	0x3f
	.zero		1


	//   ....[13]....
        /*0150*/ 	.word	0x00001960
        /*0154*/ 	.word	0x00000000
        /*0158*/ 	.word	0x00000000
        /*015c*/ 	.short	0x0101
        /*015e*/ 	.byte	0x3f
	.zero		1


	//   ....[14]....
        /*0160*/ 	.word	0x00005d00
        /*0164*/ 	.word	0x0000000e
        /*0168*/ 	.word	0x00000018
        /*016c*/ 	.short	0x010a
        /*016e*/ 	.byte	0x3f
	.zero		1


	//   ....[15]....
        /*0170*/ 	.word	0x00006070
        /*0174*/ 	.word	0x00000006
        /*0178*/ 	.word	0x00000048
        /*017c*/ 	.short	0x0101
        /*017e*/ 	.byte	0x3f
	.zero		1


	//   ....[16]....
        /*0180*/ 	.word	0x00006790
        /*0184*/ 	.word	0x00000007
        /*0188*/ 	.word	0x00000000
        /*018c*/ 	.short	0x010a
        /*018e*/ 	.byte	0x3f
	.zero		1


	//   ....[17]....
        /*0190*/ 	.word	0x00006810
        /*0194*/ 	.word	0x00000009
        /*0198*/ 	.word	0x00000000
        /*019c*/ 	.short	0x010a
        /*019e*/ 	.byte	0x3f
	.zero		1


	//   ....[18]....
        /*01a0*/ 	.word	0x000068a0
        /*01a4*/ 	.word	0x00000003
        /*01a8*/ 	.word	0x00000000
        /*01ac*/ 	.short	0x010a
        /*01ae*/ 	.byte	0x3f
	.zero		1


	//   ....[19]....
        /*01b0*/ 	.word	0x00006900
        /*01b4*/ 	.word	0x00000003
        /*01b8*/ 	.word	0x00000000
        /*01bc*/ 	.short	0x010a
        /*01be*/ 	.byte	0x3f
	.zero		1


	//   ....[20]....
        /*01c0*/ 	.word	0x00006950
        /*01c4*/ 	.word	0x00000005
        /*01c8*/ 	.word	0x00000000
        /*01cc*/ 	.short	0x010a
        /*01ce*/ 	.byte	0x3f
	.zero		1


	//   ....[21]....
        /*01d0*/ 	.word	0x00006a20
        /*01d4*/ 	.word	0x0000000e
        /*01d8*/ 	.word	0x00000018
        /*01dc*/ 	.short	0x010a
        /*01de*/ 	.byte	0x3f
	.zero		1


	//   ....[22]....
        /*01e0*/ 	.word	0x00006af0
        /*01e4*/ 	.word	0x00000007
        /*01e8*/ 	.word	0x00000000
        /*01ec*/ 	.short	0x010a
        /*01ee*/ 	.byte	0x3f
	.zero		1


	//   ....[23]....
        /*01f0*/ 	.word	0x00006b40
        /*01f4*/ 	.word	0x00000009
        /*01f8*/ 	.word	0x00000000
        /*01fc*/ 	.short	0x010a
        /*01fe*/ 	.byte	0x3f
	.zero		1


	//----- nvinfo : EIATTR_NUM_MBARRIERS
	.align		4
.L_35:
        /*0200*/ 	.byte	0x03, 0x38
        /*0202*/ 	.short	0x0008


	//----- nvinfo : EIATTR_EXIT_INSTR_OFFSETS
	.align		4
        /*0204*/ 	.byte	0x04, 0x1c
        /*0206*/ 	.short	(.L_37 - .L_36)


	//   ....[0]....
.L_36:
        /*0208*/ 	.word	0x00000640


	//   ....[1]....
        /*020c*/ 	.word	0x00000f00


	//   ....[2]....
        /*0210*/ 	.word	0x000053e0


	//   ....[3]....
        /*0214*/ 	.word	0x00005a10


	//   ....[4]....
        /*0218*/ 	.word	0x000068f0


	//----- nvinfo : EIATTR_MAX_THREADS
	.align		4
.L_37:
        /*021c*/ 	.byte	0x04, 0x05
        /*021e*/ 	.short	(.L_39 - .L_38)
.L_38:
        /*0220*/ 	.word	0x00000180
        /*0224*/ 	.word	0x00000001
        /*0228*/ 	.word	0x00000001


	//----- nvinfo : EIATTR_CRS_STACK_SIZE
	.align		4
.L_39:
        /*022c*/ 	.byte	0x04, 0x1e
        /*022e*/ 	.short	(.L_41 - .L_40)
.L_40:
        /*0230*/ 	.word	0x00000000


	//----- nvinfo : EIATTR_CBANK_PARAM_SIZE
	.align		4
.L_41:
        /*0234*/ 	.byte	0x03, 0x19
        /*0236*/ 	.short	0x0470


	//----- nvinfo : EIATTR_PARAM_CBANK
	.align		4
        /*0238*/ 	.byte	0x04, 0x0a
        /*023a*/ 	.short	(.L_43 - .L_42)
	.align		4
.L_42:
        /*023c*/ 	.word	index@(.nv.constant0._ZN7cutlass13device_kernelINS_4gemm6kernel13GemmUniversalIN4cute5tupleIJiiiiEEENS1_10collective13CollectiveMmaINS1_34MainloopSm90TmaGmmaWarpSpecializedILi3ENS5_IJNS4_1CILi1EEESB_SB_EEENS1_35KernelTmaWarpSpecializedCooperativeEEENS5_IJNSA_ILi128EEESF_NSA_ILi32EEEEEEaNS5_IJlSB_lEEEaSI_NS4_8TiledMMAINS4_8MMA_AtomIJNS4_4SM904GMMA27MMA_64x128x32_S32S8S8_SS_TNEEEENS4_6LayoutINS5_IJNSA_ILi2EEESB_SB_EEENS5_IJSB_NSA_ILi0EEESS_EEEEENS5_IJNS4_10UnderscoreESV_SV_EEEEENS4_13SM90_TMA_LOADENS4_14ComposedLayoutINS4_7SwizzleILi1ELi4ELi3EEENS4_18smem_ptr_flag_bitsILi8EEENSP_INS5_IJNSA_ILi8EEESG_EEENS5_IJSG_SB_EEEEEEEvNS4_8identityESY_S18_vS19_EENS_8epilogue10collective6detail29Sm90TmaWarpSpecializedAdapterINS1C_15DefaultEpilogueIaSI_SI_NS1B_6thread17LinearCombinationIaLi1EiiLNS1G_9ScaleType4KindE0ELNS_15FloatRoundStyleE2EaEENS1_15EpilogueDefaultEEEEEvvEEEEvNT_6ParamsE)
        /*0240*/ 	.short	0x0210
        /*0242*/ 	.short	0x0470


	//----- nvinfo : EIATTR_SW_WAR
	.align		4
.L_43:
        /*0244*/ 	.byte	0x04, 0x36
        /*0246*/ 	.short	(.L_45 - .L_44)
.L_44:
        /*0248*/ 	.word	0x00000008
.L_45:


//--------------------- .nv.callgraph             --------------------------
	.section	.nv.callgraph,"",@"SHT_CUDA_CALLGRAPH"
	.align	4
	.sectionentsize	8
	.align		4
        /*0000*/ 	.word	0x00000000
	.align		4
        /*0004*/ 	.word	0xffffffff
	.align		4
        /*0008*/ 	.word	index@(_ZN7cutlass13device_kernelINS_4gemm6kernel13GemmUniversalIN4cute5tupleIJiiiiEEENS1_10collective13CollectiveMmaINS1_34MainloopSm90TmaGmmaWarpSpecializedILi3ENS5_IJNS4_1CILi1EEESB_SB_EEENS1_35KernelTmaWarpSpecializedCooperativeEEENS5_IJNSA_ILi128EEESF_NSA_ILi32EEEEEEaNS5_IJlSB_lEEEaSI_NS4_8TiledMMAINS4_8MMA_AtomIJNS4_4SM904GMMA27MMA_64x128x32_S32S8S8_SS_TNEEEENS4_6LayoutINS5_IJNSA_ILi2EEESB_SB_EEENS5_IJSB_NSA_ILi0EEESS_EEEEENS5_IJNS4_10UnderscoreESV_SV_EEEEENS4_13SM90_TMA_LOADENS4_14ComposedLayoutINS4_7SwizzleILi1ELi4ELi3EEENS4_18smem_ptr_flag_bitsILi8EEENSP_INS5_IJNSA_ILi8EEESG_EEENS5_IJSG_SB_EEEEEEEvNS4_8identityESY_S18_vS19_EENS_8epilogue10collective6detail29Sm90TmaWarpSpecializedAdapterINS1C_15DefaultEpilogueIaSI_SI_NS1B_6thread17LinearCombinationIaLi1EiiLNS1G_9ScaleType4KindE0ELNS_15FloatRoundStyleE2EaEENS1_15EpilogueDefaultEEEEEvvEEEEvNT_6ParamsE)
	.align		4
        /*000c*/ 	.word	index@(__assertfail)
	.align		4
        /*0010*/ 	.word	0x00000000
	.align		4
        /*0014*/ 	.word	0xfffffffe
	.align		4
        /*0018*/ 	.word	0x00000000
	.align		4
        /*001c*/ 	.word	0xfffffffd
	.align		4
        /*0020*/ 	.word	0x00000000
	.align		4
        /*0024*/ 	.word	0xfffffffc


//--------------------- .nv.constant4             --------------------------
	.section	.nv.constant4,"a",@progbits
	.align	8
	.align		8
.nv.constant4:
        /*0000*/ 	.dword	__assertfail
	.align		8
        /*0008*/ 	.dword	__unnamed_1
	.align		8
        /*0010*/ 	.dword	_ZN40_INTERNAL_8ee061e7_4_k_cu_8e5098d7_298204cuda3std3__45__cpo5beginE
	.align		8
        /*0018*/ 	.dword	_ZN40_INTERNAL_8ee061e7_4_k_cu_8e5098d7_298204cuda3std3__45__cpo3endE
	.align		8
        /*0020*/ 	.dword	_ZN40_INTERNAL_8ee061e7_4_k_cu_8e5098d7_298204cuda3std3__45__cpo6cbeginE
	.align		8
        /*0028*/ 	.dword	_ZN40_INTERNAL_8ee061e7_4_k_cu_8e5098d7_298204cuda3std3__45__cpo4cendE
	.align		8
        /*0030*/ 	.dword	_ZN40_INTERNAL_8ee061e7_4_k_cu_8e5098d7_298204cuda3std3__442_GLOBAL__N__8ee061e7_4_k_cu_8e5098d7_298206ignoreE
	.align		8
        /*0038*/ 	.dword	_ZN40_INTERNAL_8ee061e7_4_k_cu_8e5098d7_298204cuda3std3__419piecewise_constructE
	.align		8
        /*0040*/ 	.dword	_ZN40_INTERNAL_8ee061e7_4_k_cu_8e5098d7_298204cuda3std3__48in_placeE
	.align		8
        /*0048*/ 	.dword	_ZN40_INTERNAL_8ee061e7_4_k_cu_8e5098d7_298204cuda3std6ranges3__45__cpo4swapE
	.align		8
        /*0050*/ 	.dword	_ZN40_INTERNAL_8ee061e7_4_k_cu_8e5098d7_298204cuda3std6ranges3__45__cpo9iter_moveE
	.align		8
        /*0058*/ 	.dword	_ZN40_INTERNAL_8ee061e7_4_k_cu_8e5098d7_298204cute7productE
	.align		8
        /*0060*/ 	.dword	_ZN40_INTERNAL_8ee061e7_4_k_cu_8e5098d7_298204cute1_E
	.align		8
        /*0068*/ 	.dword	$str$22
	.align		8
        /*0070*/ 	.dword	$str$23


//--------------------- .text._ZN7cutlass13device_kernelINS_4gemm6kernel13GemmUniversalIN4cute5tupleIJiiiiEEENS1_10collective13CollectiveMmaINS1_34MainloopSm90TmaGmmaWarpSpecializedILi3ENS5_IJNS4_1CILi1EEESB_SB_EEENS1_35KernelTmaWarpSpecializedCooperativeEEENS5_IJNSA_ILi128EEESF_NSA_ILi32EEEEEEaNS5_IJlSB_lEEEaSI_NS4_8TiledMMAINS4_8MMA_AtomIJNS4_4SM904GMMA27MMA_64x128x32_S32S8S8_SS_TNEEEENS4_6LayoutINS5_IJNSA_ILi2EEESB_SB_EEENS5_IJSB_NSA_ILi0EEESS_EEEEENS5_IJNS4_10UnderscoreESV_SV_EEEEENS4_13SM90_TMA_LOADENS4_14ComposedLayoutINS4_7SwizzleILi1ELi4ELi3EEENS4_18smem_ptr_flag_bitsILi8EEENSP_INS5_IJNSA_ILi8EEESG_EEENS5_IJSG_SB_EEEEEEEvNS4_8identityESY_S18_vS19_EENS_8epilogue10collective6detail29Sm90TmaWarpSpecializedAdapterINS1C_15DefaultEpilogueIaSI_SI_NS1B_6thread17LinearCombinationIaLi1EiiLNS1G_9ScaleType4KindE0ELNS_15FloatRoundStyleE2EaEENS1_15EpilogueDefaultEEEEEvvEEEEvNT_6ParamsE --------------------------
	.section	.text._ZN7cutlass13device_kernelINS_4gemm6kernel13GemmUniversalIN4cute5tupleIJiiiiEEENS1_10collective13CollectiveMmaINS1_34MainloopSm90TmaGmmaWarpSpecializedILi3ENS5_IJNS4_1CILi1EEESB_SB_EEENS1_35KernelTmaWarpSpecializedCooperativeEEENS5_IJNSA_ILi128EEESF_NSA_ILi32EEEEEEaNS5_IJlSB_lEEEaSI_NS4_8TiledMMAINS4_8MMA_AtomIJNS4_4SM904GMMA27MMA_64x128x32_S32S8S8_SS_TNEEEENS4_6LayoutINS5_IJNSA_ILi2EEESB_SB_EEENS5_IJSB_NSA_ILi0EEESS_EEEEENS5_IJNS4_10UnderscoreESV_SV_EEEEENS4_13SM90_TMA_LOADENS4_14ComposedLayoutINS4_7SwizzleILi1ELi4ELi3EEENS4_18smem_ptr_flag_bitsILi8EEENSP_INS5_IJNSA_ILi8EEESG_EEENS5_IJSG_SB_EEEEEEEvNS4_8identityESY_S18_vS19_EENS_8epilogue10collective6detail29Sm90TmaWarpSpecializedAdapterINS1C_15DefaultEpilogueIaSI_SI_NS1B_6thread17LinearCombinationIaLi1EiiLNS1G_9ScaleType4KindE0ELNS_15FloatRoundStyleE2EaEENS1_15EpilogueDefaultEEEEEvvEEEEvNT_6ParamsE,"ax",@progbits
	.align	128
.text._ZN7cutlass13device_kernelINS_4gemm6kernel13GemmUniversalIN4cute5tupleIJiiiiEEENS1_10collective13CollectiveMmaINS1_34MainloopSm90TmaGmmaWarpSpecializedILi3ENS5_IJNS4_1CILi1EEESB_SB_EEENS1_35KernelTmaWarpSpecializedCooperativeEEENS5_IJNSA_ILi128EEESF_NSA_ILi32EEEEEEaNS5_IJlSB_lEEEaSI_NS4_8TiledMMAINS4_8MMA_AtomIJNS4_4SM904GMMA27MMA_64x128x32_S32S8S8_SS_TNEEEENS4_6LayoutINS5_IJNSA_ILi2EEESB_SB_EEENS5_IJSB_NSA_ILi0EEESS_EEEEENS5_IJNS4_10UnderscoreESV_SV_EEEEENS4_13SM90_TMA_LOADENS4_14ComposedLayoutINS4_7SwizzleILi1ELi4ELi3EEENS4_18smem_ptr_flag_bitsILi8EEENSP_INS5_IJNSA_ILi8EEESG_EEENS5_IJSG_SB_EEEEEEEvNS4_8identityESY_S18_vS19_EENS_8epilogue10collective6detail29Sm90TmaWarpSpecializedAdapterINS1C_15DefaultEpilogueIaSI_SI_NS1B_6thread17LinearCombinationIaLi1EiiLNS1G_9ScaleType4KindE0ELNS_15FloatRoundStyleE2EaEENS1_15EpilogueDefaultEEEEEvvEEEEvNT_6ParamsE:
        .type           _ZN7cutlass13device_kernelINS_4gemm6kernel13GemmUniversalIN4cute5tupleIJiiiiEEENS1_10collective13CollectiveMmaINS1_34MainloopSm90TmaGmmaWarpSpecializedILi3ENS5_IJNS4_1CILi1EEESB_SB_EEENS1_35KernelTmaWarpSpecializedCooperativeEEENS5_IJNSA_ILi128EEESF_NSA_ILi32EEEEEEaNS5_IJlSB_lEEEaSI_NS4_8TiledMMAINS4_8MMA_AtomIJNS4_4SM904GMMA27MMA_64x128x32_S32S8S8_SS_TNEEEENS4_6LayoutINS5_IJNSA_ILi2EEESB_SB_EEENS5_IJSB_NSA_ILi0EEESS_EEEEENS5_IJNS4_10UnderscoreESV_SV_EEEEENS4_13SM90_TMA_LOADENS4_14ComposedLayoutINS4_7SwizzleILi1ELi4ELi3EEENS4_18smem_ptr_flag_bitsILi8EEENSP_INS5_IJNSA_ILi8EEESG_EEENS5_IJSG_SB_EEEEEEEvNS4_8identityESY_S18_vS19_EENS_8epilogue10collective6detail29Sm90TmaWarpSpecializedAdapterINS1C_15DefaultEpilogueIaSI_SI_NS1B_6thread17LinearCombinationIaLi1EiiLNS1G_9ScaleType4KindE0ELNS_15FloatRoundStyleE2EaEENS1_15EpilogueDefaultEEEEEvvEEEEvNT_6ParamsE,@function
        .size           _ZN7cutlass13device_kernelINS_4gemm6kernel13GemmUniversalIN4cute5tupleIJiiiiEEENS1_10collective13CollectiveMmaINS1_34MainloopSm90TmaGmmaWarpSpecializedILi3ENS5_IJNS4_1CILi1EEESB_SB_EEENS1_35KernelTmaWarpSpecializedCooperativeEEENS5_IJNSA_ILi128EEESF_NSA_ILi32EEEEEEaNS5_IJlSB_lEEEaSI_NS4_8TiledMMAINS4_8MMA_AtomIJNS4_4SM904GMMA27MMA_64x128x32_S32S8S8_SS_TNEEEENS4_6LayoutINS5_IJNSA_ILi2EEESB_SB_EEENS5_IJSB_NSA_ILi0EEESS_EEEEENS5_IJNS4_10UnderscoreESV_SV_EEEEENS4_13SM90_TMA_LOADENS4_14ComposedLayoutINS4_7SwizzleILi1ELi4ELi3EEENS4_18smem_ptr_flag_bitsILi8EEENSP_INS5_IJNSA_ILi8EEESG_EEENS5_IJSG_SB_EEEEEEEvNS4_8identityESY_S18_vS19_EENS_8epilogue10collective6detail29Sm90TmaWarpSpecializedAdapterINS1C_15DefaultEpilogueIaSI_SI_NS1B_6thread17LinearCombinationIaLi1EiiLNS1G_9ScaleType4KindE0ELNS_15FloatRoundStyleE2EaEENS1_15EpilogueDefaultEEEEEvvEEEEvNT_6ParamsE,(.L_x_196 - _ZN7cutlass13device_kernelINS_4gemm6kernel13GemmUniversalIN4cute5tupleIJiiiiEEENS1_10collective13CollectiveMmaINS1_34MainloopSm90TmaGmmaWarpSpecializedILi3ENS5_IJNS4_1CILi1EEESB_SB_EEENS1_35KernelTmaWarpSpecializedCooperativeEEENS5_IJNSA_ILi128EEESF_NSA_ILi32EEEEEEaNS5_IJlSB_lEEEaSI_NS4_8TiledMMAINS4_8MMA_AtomIJNS4_4SM904GMMA27MMA_64x128x32_S32S8S8_SS_TNEEEENS4_6LayoutINS5_IJNSA_ILi2EEESB_SB_EEENS5_IJSB_NSA_ILi0EEESS_EEEEENS5_IJNS4_10UnderscoreESV_SV_EEEEENS4_13SM90_TMA_LOADENS4_14ComposedLayoutINS4_7SwizzleILi1ELi4ELi3EEENS4_18smem_ptr_flag_bitsILi8EEENSP_INS5_IJNSA_ILi8EEESG_EEENS5_IJSG_SB_EEEEEEEvNS4_8identityESY_S18_vS19_EENS_8epilogue10collective6detail29Sm90TmaWarpSpecializedAdapterINS1C_15DefaultEpilogueIaSI_SI_NS1B_6thread17LinearCombinationIaLi1EiiLNS1G_9ScaleType4KindE0ELNS_15FloatRoundStyleE2EaEENS1_15EpilogueDefaultEEEEEvvEEEEvNT_6ParamsE)
        .other          _ZN7cutlass13device_kernelINS_4gemm6kernel13GemmUniversalIN4cute5tupleIJiiiiEEENS1_10collective13CollectiveMmaINS1_34MainloopSm90TmaGmmaWarpSpecializedILi3ENS5_IJNS4_1CILi1EEESB_SB_EEENS1_35KernelTmaWarpSpecializedCooperativeEEENS5_IJNSA_ILi128EEESF_NSA_ILi32EEEEEEaNS5_IJlSB_lEEEaSI_NS4_8TiledMMAINS4_8MMA_AtomIJNS4_4SM904GMMA27MMA_64x128x32_S32S8S8_SS_TNEEEENS4_6LayoutINS5_IJNSA_ILi2EEESB_SB_EEENS5_IJSB_NSA_ILi0EEESS_EEEEENS5_IJNS4_10UnderscoreESV_SV_EEEEENS4_13SM90_TMA_LOADENS4_14ComposedLayoutINS4_7SwizzleILi1ELi4ELi3EEENS4_18smem_ptr_flag_bitsILi8EEENSP_INS5_IJNSA_ILi8EEESG_EEENS5_IJSG_SB_EEEEEEEvNS4_8identityESY_S18_vS19_EENS_8epilogue10collective6detail29Sm90TmaWarpSpecializedAdapterINS1C_15DefaultEpilogueIaSI_SI_NS1B_6thread17LinearCombinationIaLi1EiiLNS1G_9ScaleType4KindE0ELNS_15FloatRoundStyleE2EaEENS1_15EpilogueDefaultEEEEEvvEEEEvNT_6ParamsE,@"STO_CUDA_ENTRY STV_DEFAULT"
_ZN7cutlass13device_kernelINS_4gemm6kernel13GemmUniversalIN4cute5tupleIJiiiiEEENS1_10collective13CollectiveMmaINS1_34MainloopSm90TmaGmmaWarpSpecializedILi3ENS5_IJNS4_1CILi1EEESB_SB_EEENS1_35KernelTmaWarpSpecializedCooperativeEEENS5_IJNSA_ILi128EEESF_NSA_ILi32EEEEEEaNS5_IJlSB_lEEEaSI_NS4_8TiledMMAINS4_8MMA_AtomIJNS4_4SM904GMMA27MMA_64x128x32_S32S8S8_SS_TNEEEENS4_6LayoutINS5_IJNSA_ILi2EEESB_SB_EEENS5_IJSB_NSA_ILi0EEESS_EEEEENS5_IJNS4_10UnderscoreESV_SV_EEEEENS4_13SM90_TMA_LOADENS4_14ComposedLayoutINS4_7SwizzleILi1ELi4ELi3EEENS4_18smem_ptr_flag_bitsILi8EEENSP_INS5_IJNSA_ILi8EEESG_EEENS5_IJSG_SB_EEEEEEEvNS4_8identityESY_S18_vS19_EENS_8epilogue10collective6detail29Sm90TmaWarpSpecializedAdapterINS1C_15DefaultEpilogueIaSI_SI_NS1B_6thread17LinearCombinationIaLi1EiiLNS1G_9ScaleType4KindE0ELNS_15FloatRoundStyleE2EaEENS1_15EpilogueDefaultEEEEEvvEEEEvNT_6ParamsE:
[----:B------:R-:W0:Y:S01]  /*0000*/  LDC R1, c[0x0][0x28] ;  /* 0x00000a00ff017b82 */ /* 0x000e220000000800 */
[----:B------:R-:W1:Y:S01]  /*0010*/  S2R R3, SR_TID.X ;  /* 0x0000000000037919 */ /* 0x000e620000002100 */
[----:B------:R-:W-:Y:S01]  /*0020*/  ELECT P0, URZ, PT ;  /* 0x00000000003f782f */ /* 0x000fe20003800000 */
[----:B------:R-:W-:Y:S01]  /*0030*/  BSSY B0, `(.L_x_0) ;  /* 0x000000f000007945 */ /* 0x000fe20003800000 */
[--C-:B-1----:R-:W-:Y:S02]  /*0040*/  SHF.R.U32.HI R0, RZ, 0x5, R3.reuse ;  /* 0x00000005ff007819 */ /* 0x102fe40000011603 */
[----:B------:R-:W-:-:S03]  /*0050*/  SHF.R.U32.HI R14, RZ, 0x7, R3 ;  /* 0x00000007ff0e7819 */ /* 0x000fc60000011603 */
[----:B------:R-:W1:Y:S04]  /*0060*/  SHFL.IDX PT, R4, R0, RZ, 0x1f ;  /* 0x00001fff00047589 */ /* 0x000e6800000e0000 */
[----:B------:R2:W3:Y:S01]  /*0070*/  SHFL.IDX PT, R10, R14, RZ, 0x1f ;  /* 0x00001fff0e0a7589 */ /* 0x0004e200000e0000 */
[----:B-1----:R-:W-:-:S13]  /*0080*/  ISETP.NE.OR P0, PT, R4, RZ, !P0 ;  /* 0x000000ff0400720c */ /* 0x002fda0004705670 */
[----:B0-23--:R-:W-:Y:S05]  /*0090*/  @P0 BRA `(.L_x_1) ;  /* 0x0000000000200947 */ /* 0x00dfea0003800000 */
[----:B------:R-:W-:Y:S02]  /*00a0*/  ULDC.64 UR4, c[0x0][0x198] ;  /* 0x0000660000047ab9 */ /* 0x000fe40000000a00 */
[----:B------:R-:W-:Y:S02]  /*00b0*/  UIADD3 UR6, UP0, UR4, 0xf0, URZ ;  /* 0x000000f004067890 */ /* 0x000fe4000ff1e03f */
[----:B------:R-:W-:Y:S02]  /*00c0*/  UIADD3 UR4, UP1, UR4, 0x1f0, URZ ;  /* 0x000001f004047890 */ /* 0x000fe4000ff3e03f */
[----:B------:R-:W-:Y:S02]  /*00d0*/  UIADD3.X UR7, URZ, UR5, URZ, UP0, !UPT ;  /* 0x000000053f077290 */ /* 0x000fe400087fe43f */
[----:B------:R-:W-:-:S07]  /*00e0*/  UIADD3.X UR5, URZ, UR5, URZ, UP1, !UPT ;  /* 0x000000053f057290 */ /* 0x000fce0008ffe43f */
[----:B------:R0:W-:Y:S02]  /*00f0*/  UTMACCTL.PF [UR6] ;  /* 0x00000000060079b9 */ /* 0x0001e40008040000 */
[----:B------:R0:W-:Y:S02]  /*0100*/  UTMACCTL.PF [UR4] ;  /* 0x00000000040079b9 */ /* 0x0001e40008040000 */
[----:B0-----:R-:W-:Y:S01]  /*0110*/  NOP ;  /* 0x0000000000007918 */ /* 0x001fe20000000000 */
.L_x_1:
[----:B------:R-:W-:Y:S05]  /*0120*/  BSYNC B0 ;  /* 0x0000000000007941 */ /* 0x000fea0003800000 */
.L_x_0:
[----:B------:R-:W0:Y:S02]  /*0130*/  SHFL.IDX PT, R2, R0, RZ, 0x1f ;  /* 0x00001fff00027589 */ /* 0x000e2400000e0000 */
[----:B0-----:R-:W-:-:S13]  /*0140*/  ISETP.NE.AND P0, PT, R2, RZ, PT ;  /* 0x000000ff0200720c */ /* 0x001fda0003f05270 */
[----:B------:R-:W-:Y:S05]  /*0150*/  @P0 BRA `(.L_x_2) ;  /* 0x0000000000500947 */ /* 0x000fea0003800000 */
[----:B------:R-:W0:Y:S01]  /*0160*/  S2UR UR8, SR_CgaCtaId ;  /* 0x00000000000879c3 */ /* 0x000e220000008800 */
[----:B------:R-:W-:Y:S01]  /*0170*/  UMOV UR4, 0x400 ;  /* 0x0000040000047882 */ /* 0x000fe20000000000 */
[----:B------:R-:W-:Y:S01]  /*0180*/  UMOV UR5, 0x1 ;  /* 0x0000000100057882 */ /* 0x000fe20000000000 */
[----:B------:R-:W-:Y:S01]  /*0190*/  UMOV UR6, 0x100 ;  /* 0x0000010000067882 */ /* 0x000fe20000000000 */
[----:B------:R-:W-:Y:S01]  /*01a0*/  ELECT P0, URZ, PT ;  /* 0x00000000003f782f */ /* 0x000fe20003800000 */
[----:B------:R-:W-:-:S04]  /*01b0*/  UIADD3 UR6, -UR6, 0x100000, URZ ;  /* 0x0010000006067890 */ /* 0x000fc8000fffe13f */
[----:B------:R-:W-:Y:S02]  /*01c0*/  USHF.L.U32 UR7, UR6, 0xb, URZ ;  /* 0x0000000b06077899 */ /* 0x000fe4000800063f */
[----:B------:R-:W-:Y:S02]  /*01d0*/  USHF.L.U32 UR6, UR6, 0x1, URZ ;  /* 0x0000000106067899 */ /* 0x000fe4000800063f */
[----:B0-----:R-:W-:Y:S02]  /*01e0*/  ULEA UR8, UR8, UR4, 0x18 ;  /* 0x0000000408087291 */ /* 0x001fe4000f8ec03f */
[----:B------:R-:W-:-:S04]  /*01f0*/  UIADD3 UR4, -UR5, 0x100000, URZ ;  /* 0x0010000005047890 */ /* 0x000fc8000fffe13f */
[----:B------:R-:W-:Y:S02]  /*0200*/  USHF.L.U32 UR5, UR4, 0xb, URZ ;  /* 0x0000000b04057899 */ /* 0x000fe4000800063f */
[----:B------:R-:W-:Y:S01]  /*0210*/  USHF.L.U32 UR4, UR4, 0x1, URZ ;  /* 0x0000000104047899 */ /* 0x000fe2000800063f */
[----:B------:R-:W0:Y:S11]  /*0220*/  FENCE.VIEW.ASYNC.S ;  /* 0x00000000000073c6 */ /* 0x000e360000000000 */
[----:B0-----:R0:W1:Y:S01]  /*0230*/  SYNCS.EXCH.64 URZ, [UR8], UR4 ;  /* 0x00000004083f75b2 */ /* 0x0010620008000100 */
[----:B------:R0:W2:Y:S01]  /*0240*/  SYNCS.EXCH.64 URZ, [UR8+0x18], UR6 ;  /* 0x00001806083f75b2 */ /* 0x0000a20008000100 */
[----:B------:R0:W3:Y:S01]  /*0250*/  SYNCS.EXCH.64 URZ, [UR8+0x8], UR4 ;  /* 0x00000804083f75b2 */ /* 0x0000e20008000100 */
[----:B------:R0:W4:Y:S01]  /*0260*/  SYNCS.EXCH.64 URZ, [UR8+0x20], UR6 ;  /* 0x00002006083f75b2 */ /* 0x0001220008000100 */
[----:B------:R0:W0:Y:S01]  /*0270*/  SYNCS.EXCH.64 URZ, [UR8+0x10], UR4 ;  /* 0x00001004083f75b2 */ /* 0x0000220008000100 */
[----:B------:R0:W0:Y:S01]  /*0280*/  SYNCS.EXCH.64 URZ, [UR8+0x28], UR6 ;  /* 0x00002806083f75b2 */ /* 0x0000220008000100 */
[----:B------:R-:W-:Y:S01]  /*0290*/  NOP ;  /* 0x0000000000007918 */ /* 0x000fe20000000000 */
.L_x_2:
[----:B------:R-:W5:Y:S01]  /*02a0*/  SHFL.IDX PT, R0, R0, RZ, 0x1f ;  /* 0x00001fff00007589 */ /* 0x000f6200000e0000 */
[----:B------:R-:W-:Y:S01]  /*02b0*/  ELECT P0, URZ, PT ;  /* 0x00000000003f782f */ /* 0x000fe20003800000 */
[----:B------:R-:W1:Y:S01]  /*02c0*/  LDC R2, c[0x0][0x65c] ;  /* 0x00019700ff027b82 */ /* 0x000e620000000800 */
[----:B------:R-:W-:Y:S01]  /*02d0*/  SHF.R.S32.HI R7, RZ, 0x1f, R4 ;  /* 0x0000001fff077819 */ /* 0x000fe20000011404 */
[----:B------:R-:W2:Y:S01]  /*02e0*/  S2R R5, SR_CTAID.Y ;  /* 0x0000000000057919 */ /* 0x000ea20000002600 */
[----:B0-----:R-:W-:Y:S01]  /*02f0*/  UMOV UR4, 0x20 ;  /* 0x0000002000047882 */ /* 0x001fe20000000000 */
[----:B------:R-:W-:Y:S01]  /*0300*/  NOP ;  /* 0x0000000000007918 */ /* 0x000fe20000000000 */
[----:B------:R-:W-:Y:S01]  /*0310*/  LEA.HI R7, R7, R4, RZ, 0x2 ;  /* 0x0000000407077211 */ /* 0x000fe200078f10ff */
[----:B------:R-:W0:Y:S01]  /*0320*/  S2R R6, SR_CTAID.X ;  /* 0x0000000000067919 */ /* 0x000e220000002500 */
[----:B------:R-:W-:Y:S01]  /*0330*/  ISETP.NE.AND P2, PT, R10, RZ, PT ;  /* 0x000000ff0a00720c */ /* 0x000fe20003f45270 */
[----:B------:R-:W-:Y:S01]  /*0340*/  NOP ;  /* 0x0000000000007918 */ /* 0x000fe20000000000 */
[----:B------:R-:W-:-:S02]  /*0350*/  LOP3.LUT R7, R7, 0xfffffffc, RZ, 0xc0, !PT ;  /* 0xfffffffc07077812 */ /* 0x000fc400078ec0ff */
[----:B-----5:R-:W-:Y:S02]  /*0360*/  ISETP.NE.OR P0, PT, R0, RZ, !P0 ;  /* 0x000000ff0000720c */ /* 0x020fe40004705670 */
[----:B-1----:R-:W-:-:S04]  /*0370*/  ISETP.NE.AND P3, PT, R2, 0x1, PT ;  /* 0x000000010200780c */ /* 0x002fc80003f65270 */
[----:B------:R-:W-:Y:S01]  /*0380*/  P2R R0, PR, RZ, 0x8 ;  /* 0x00000008ff007803 */ /* 0x000fe20000000000 */
[----:B------:R-:W-:Y:S01]  /*0390*/  IMAD.IADD R0, R4, 0x1, -R7 ;  /* 0x0000000104007824 */ /* 0x000fe200078e0a07 */
[----:B------:R-:W-:Y:S01]  /*03a0*/  LOP3.LUT R4, R3, 0x7f, RZ, 0xc0, !PT ;  /* 0x0000007f03047812 */ /* 0x000fe200078ec0ff */
[----:B------:R-:W-:-:S03]  /*03b0*/  IMAD.MOV.U32 R7, RZ, RZ, RZ ;  /* 0x000000ffff077224 */ /* 0x000fc600078e00ff */
[----:B------:R-:W-:Y:S01]  /*03c0*/  ISETP.NE.AND P1, PT, R0, 0x3, PT ;  /* 0x000000030000780c */ /* 0x000fe20003f25270 */
[----:B------:R-:W-:Y:S01]  /*03d0*/  VOTEU.ALL UP0, P0 ;  /* 0x00000000003f7886 */ /* 0x000fe20000000000 */
[----:B------:R-:W-:Y:S01]  /*03e0*/  VOTEU.ALL UP1, P0 ;  /* 0x00000000003f7886 */ /* 0x000fe20000020000 */
[----:B------:R-:W0:Y:S01]  /*03f0*/  @P3 LDC R17, c[0x0][0x10] ;  /* 0x00000400ff113b82 */ /* 0x000e220000000800 */
[----:B--2---:R-:W-:Y:S02]  /*0400*/  @P3 IMAD.MOV.U32 R8, RZ, RZ, R5 ;  /* 0x000000ffff083224 */ /* 0x004fe400078e0005 */
[----:B------:R-:W-:Y:S01]  /*0410*/  @!UP0 UMOV UR6, 0x400 ;  /* 0x0000040000068882 */ /* 0x000fe20000000000 */
[----:B------:R-:W-:-:S04]  /*0420*/  @!UP0 UIADD3 UR4, -UR4, 0x100000, URZ ;  /* 0x0010000004048890 */ /* 0x000fc8000fffe13f */
[----:B------:R-:W-:Y:S02]  /*0430*/  @!UP0 USHF.L.U32 UR5, UR4, 0xb, URZ ;  /* 0x0000000b04058899 */ /* 0x000fe4000800063f */
[----:B------:R-:W-:Y:S01]  /*0440*/  @!UP0 USHF.L.U32 UR4, UR4, 0x1, URZ ;  /* 0x0000000104048899 */ /* 0x000fe2000800063f */
[----:B------:R-:W-:Y:S01]  /*0450*/  @P3 IMAD.MOV.U32 R9, RZ, RZ, RZ ;  /* 0x000000ffff093224 */ /* 0x000fe200078e00ff */
[----:B------:R-:W1:Y:S08]  /*0460*/  @!UP0 S2UR UR7, SR_CgaCtaId ;  /* 0x00000000000789c3 */ /* 0x000e700000008800 */
[----:B------:R-:W2:Y:S01]  /*0470*/  @!P3 LDC R11, c[0x0][0xc] ;  /* 0x00000300ff0bbb82 */ /* 0x000ea20000000800 */
[----:B0-----:R-:W-:Y:S01]  /*0480*/  @P3 IMAD.WIDE.U32 R16, R6, R17, R8 ;  /* 0x0000001106103225 */ /* 0x001fe200078e0008 */
[----:B-1----:R-:W-:Y:S01]  /*0490*/  @!UP0 ULEA UR8, UR7, UR6, 0x18 ;  /* 0x0000000607088291 */ /* 0x002fe2000f8ec03f */
[----:B------:R-:W-:-:S02]  /*04a0*/  VOTEU.ALL UP0, P0 ;  /* 0x00000000003f7886 */ /* 0x000fc40000000000 */
[----:B------:R-:W-:Y:S01]  /*04b0*/  ULDC UR6, c[0x0][0xc] ;  /* 0x0000030000067ab9 */ /* 0x000fe20000000800 */
[----:B------:R-:W-:Y:S01]  /*04c0*/  ISETP.EQ.OR P0, PT, R0, RZ, !P1 ;  /* 0x000000ff0000720c */ /* 0x000fe20004f02670 */
[----:B------:R-:W-:-:S03]  /*04d0*/  ULDC UR7, c[0x0][0x10] ;  /* 0x0000040000077ab9 */ /* 0x000fc60000000800 */
[C---:B------:R-:W-:Y:S01]  /*04e0*/  ISETP.EQ.AND P0, PT, R10.reuse, RZ, P0 ;  /* 0x000000ff0a00720c */ /* 0x040fe20000702270 */
[----:B------:R-:W-:Y:S02]  /*04f0*/  VIADD R10, R10, 0xffffffff ;  /* 0xffffffff0a0a7836 */ /* 0x000fe40000000000 */
[----:B--2---:R-:W-:Y:S01]  /*0500*/  @!P3 IMAD.WIDE.U32 R8, R11, R5, R6 ;  /* 0x000000050b08b225 */ /* 0x004fe200078e0006 */
[----:B------:R-:W0:Y:S02]  /*0510*/  FENCE.VIEW.ASYNC.S ;  /* 0x00000000000073c6 */ /* 0x000e240000000000 */
[----:B0-----:R-:W3:Y:S01]  /*0520*/  @!UP0 SYNCS.EXCH.64 URZ, [UR8+0x40], UR4 ;  /* 0x00004004083f85b2 */ /* 0x001ee20008000100 */
[----:B------:R-:W-:Y:S01]  /*0530*/  SEL R18, RZ, 0x1, !P0 ;  /* 0x00000001ff127807 */ /* 0x000fe20004000000 */
[----:B------:R-:W-:Y:S01]  /*0540*/  @P3 IMAD.MOV.U32 R11, RZ, RZ, RZ ;  /* 0x000000ffff0b3224 */ /* 0x000fe200078e00ff */
[----:B------:R-:W-:Y:S01]  /*0550*/  ISETP.GE.U32.AND P1, PT, R10, 0x2, PT ;  /* 0x000000020a00780c */ /* 0x000fe20003f26070 */
[----:B------:R-:W-:-:S02]  /*0560*/  @!P3 IMAD.MOV.U32 R16, RZ, RZ, R8 ;  /* 0x000000ffff10b224 */ /* 0x000fc400078e0008 */
[----:B------:R-:W-:Y:S01]  /*0570*/  @P3 IMAD.IADD R17, R17, 0x1, R11 ;  /* 0x0000000111113824 */ /* 0x000fe200078e020b */
[----:B------:R-:W-:Y:S01]  /*0580*/  SEL R18, R18, 0x2, P1 ;  /* 0x0000000212127807 */ /* 0x000fe20000800000 */
[----:B------:R-:W-:Y:S01]  /*0590*/  @!P3 IMAD.MOV.U32 R17, RZ, RZ, R9 ;  /* 0x000000ffff11b224 */ /* 0x000fe200078e0009 */
[----:B------:R0:W3:Y:S01]  /*05a0*/  @!UP1 SYNCS.EXCH.64 URZ, [UR8+0x48], UR4 ;  /* 0x00004804083f95b2 */ /* 0x0000e20008000100 */
[----:B------:R-:W-:Y:S01]  /*05b0*/  NOP ;  /* 0x0000000000007918 */ /* 0x000fe20000000000 */
[----:B0-----:R-:W-:-:S03]  /*05c0*/  UIMAD.WIDE.U32 UR4, UR6, UR7, URZ ;  /* 0x00000007060472a5 */ /* 0x001fc6000f8e003f */
[----:B------:R-:W-:Y:S02]  /*05d0*/  ULDC UR6, c[0x0][0x14] ;  /* 0x0000050000067ab9 */ /* 0x000fe40000000800 */
[----:B------:R-:W-:Y:S02]  /*05e0*/  UIMAD.WIDE.U32 UR36, UR4, UR6, URZ ;  /* 0x00000006042472a5 */ /* 0x000fe4000f8e003f */
[----:B------:R-:W-:-:S04]  /*05f0*/  UIMAD UR42, UR5, UR6, URZ ;  /* 0x00000006052a72a4 */ /* 0x000fc8000f8e023f */
[----:B------:R-:W-:Y:S01]  /*0600*/  UIADD3 UR42, UR37, UR42, URZ ;  /* 0x0000002a252a7290 */ /* 0x000fe2000fffe03f */
[----:B---34-:R-:W-:Y:S06]  /*0610*/  BAR.SYNC.DEFER_BLOCKING 0x0 ;  /* 0x0000000000007b1d */ /* 0x018fec0000010000 */
[----:B------:R-:W-:Y:S05]  /*0620*/  @!P2 BRA `(.L_x_3) ;  /* 0x0000004c0070a947 */ /* 0x000fea0003800000 */
[----:B------:R-:W-:-:S13]  /*0630*/  ISETP.GT.U32.AND P0, PT, R10, 0x1, PT ;  /* 0x000000010a00780c */ /* 0x000fda0003f04070 */
[----:B------:R-:W-:Y:S05]  /*0640*/  @P0 EXIT ;  /* 0x000000000000094d */ /* 0x000fea0003800000 */
[----:B------:R-:W-:Y:S01]  /*0650*/  ULDC.64 UR4, c[0x0][0x650] ;  /* 0x0001940000047ab9 */ /* 0x000fe20000000a00 */
[----:B------:R-:W-:Y:S01]  /*0660*/  PRMT R0, RZ, 0x7610, R0 ;  /* 0x00007610ff007816 */ /* 0x000fe20000000000 */
[----:B------:R-:W-:Y:S01]  /*0670*/  IMAD.MOV.U32 R97, RZ, RZ, -0x1 ;  /* 0xffffffffff617424 */ /* 0x000fe200078e00ff */
[----:B------:R-:W-:Y:S01]  /*0680*/  ISETP.GE.U32.AND P0, PT, R16, UR4, PT ;  /* 0x0000000410007c0c */ /* 0x000fe2000bf06070 */
[----:B------:R-:W-:Y:S02]  /*0690*/  IMAD.MOV.U32 R98, RZ, RZ, -0x1 ;  /* 0xffffffffff627424 */ /* 0x000fe400078e00ff */
[----:B------:R-:W-:Y:S01]  /*06a0*/  IMAD.MOV.U32 R96, RZ, RZ, -0x1 ;  /* 0xffffffffff607424 */ /* 0x000fe200078e00ff */
[----:B------:R-:W-:-:S13]  /*06b0*/  ISETP.GE.U32.AND.EX P0, PT, R17, UR5, PT, P0 ;  /* 0x0000000511007c0c */ /* 0x000fda000bf06100 */
[----:B------:R-:W-:Y:S05]  /*06c0*/  @P0 BRA `(.L_x_4) ;  /* 0x0000000400540947 */ /* 0x000fea0003800000 */
[----:B------:R-:W0:Y:S01]  /*06d0*/  LDC.64 R20, c[0x0][0x628] ;  /* 0x00018a00ff147b82 */ /* 0x000e220000000a00 */
[----:B------:R-:W-:Y:S02]  /*06e0*/  IMAD.MOV.U32 R8, RZ, RZ, R16 ;  /* 0x000000ffff087224 */ /* 0x000fe400078e0010 */
[----:B------:R-:W-:-:S05]  /*06f0*/  IMAD.MOV.U32 R9, RZ, RZ, R17 ;  /* 0x000000ffff097224 */ /* 0x000fca00078e0011 */
[----:B------:R-:W1:Y:S08]  /*0700*/  LDC R0, c[0x0][0x630] ;  /* 0x00018c00ff007b82 */ /* 0x000e700000000800 */
[----:B------:R-:W2:Y:S01]  /*0710*/  LDC.64 R22, c[0x0][0x620] ;  /* 0x00018800ff167b82 */ /* 0x000ea20000000a00 */
[----:B0-----:R-:W-:-:S04]  /*0720*/  ISETP.NE.U32.AND P0, PT, R20, RZ, PT ;  /* 0x000000ff1400720c */ /* 0x001fc80003f05070 */
[----:B------:R-:W-:-:S13]  /*0730*/  ISETP.NE.AND.EX P0, PT, R21, RZ, PT, P0 ;  /* 0x000000ff1500720c */ /* 0x000fda0003f05300 */
[----:B-12---:R-:W-:Y:S05]  /*0740*/  @!P0 BRA `(.L_x_5) ;  /* 0x0000000000288947 */ /* 0x006fea0003800000 */
[----:B------:R-:W0:Y:S02]  /*0750*/  LDC R13, c[0x0][0x634] ;  /* 0x00018d00ff0d7b82 */ /* 0x000e240000000800 */
[----:B0-----:R-:W-:-:S05]  /*0760*/  IADD3 R13, P0, R16, R13, RZ ;  /* 0x0000000d100d7210 */ /* 0x001fca0007f1e0ff */
[----:B------:R-:W-:-:S04]  /*0770*/  IMAD.X R15, RZ, RZ, R17, P0 ;  /* 0x000000ffff0f7224 */ /* 0x000fc800000e0611 */
[----:B------:R-:W-:-:S04]  /*0780*/  IMAD.WIDE.U32 R8, R15, R20, RZ ;  /* 0x000000140f087225 */ /* 0x000fc800078e00ff */
[----:B------:R-:W-:-:S04]  /*0790*/  IMAD.WIDE.U32 R10, P0, R13, R21, R8 ;  /* 0x000000150d0a7225 */ /* 0x000fc80007800008 */
[----:B------:R-:W-:-:S04]  /*07a0*/  IMAD.WIDE.U32 R8, R13, R20, RZ ;  /* 0x000000140d087225 */ /* 0x000fc800078e00ff */
[----:B------:R-:W-:Y:S01]  /*07b0*/  IMAD.X R13, RZ, RZ, RZ, P0 ;  /* 0x000000ffff0d7224 */ /* 0x000fe200000e06ff */
[----:B------:R-:W-:Y:S01]  /*07c0*/  IADD3 RZ, P0, R9, R10, RZ ;  /* 0x0000000a09ff7210 */ /* 0x000fe20007f1e0ff */
[----:B------:R-:W-:-:S04]  /*07d0*/  IMAD.MOV.U32 R12, RZ, RZ, R11 ;  /* 0x000000ffff0c7224 */ /* 0x000fc800078e000b */
[----:B------:R-:W-:-:S08]  /*07e0*/  IMAD.WIDE.U32.X R8, R15, R21, R12, P0 ;  /* 0x000000150f087225 */ /* 0x000fd000000e040c */
.L_x_5:
[-CC-:B------:R-:W-:Y:S01]  /*07f0*/  SHF.R.U64 R96, R8, R0.reuse, R9.reuse ;  /* 0x0000000008607219 */ /* 0x180fe20000001209 */
[----:B------:R-:W0:Y:S01]  /*0800*/  LDC R12, c[0x0][0x618] ;  /* 0x00018600ff0c7b82 */ /* 0x000e220000000800 */
[----:B------:R-:W-:Y:S01]  /*0810*/  SHF.R.U32.HI R7, RZ, R0, R9 ;  /* 0x00000000ff077219 */ /* 0x000fe20000011609 */
[----:B------:R-:W-:Y:S01]  /*0820*/  ULDC UR4, c[0x0][0x150] ;  /* 0x0000540000047ab9 */ /* 0x000fe20000000800 */
[----:B------:R-:W-:Y:S02]  /*0830*/  IADD3 R11, P0, RZ, -R96, RZ ;  /* 0x80000060ff0b7210 */ /* 0x000fe40007f1e0ff */
[----:B------:R-:W-:-:S03]  /*0840*/  I2FP.F32.U32 R0, R6 ;  /* 0x0000000600007245 */ /* 0x000fc60000201000 */
[----:B------:R-:W1:Y:S01]  /*0850*/  LDC.64 R30, c[0x0][0x640] ;  /* 0x00019000ff1e7b82 */ /* 0x000e620000000a00 */
[----:B------:R-:W-:Y:S02]  /*0860*/  IMAD.X R13, RZ, RZ, ~R7, P0 ;  /* 0x000000ffff0d7224 */ /* 0x000fe400000e0e07 */
[----:B------:R-:W-:Y:S01]  /*0870*/  FMUL R0, R0, UR4 ;  /* 0x0000000400007c20 */ /* 0x000fe20008400000 */
[----:B------:R-:W-:Y:S01]  /*0880*/  IMAD.WIDE.U32 R8, R11, R22, R16 ;  /* 0x000000160b087225 */ /* 0x000fe200078e0010 */
[----:B------:R-:W-:-:S03]  /*0890*/  ULDC UR4, c[0x0][0x154] ;  /* 0x0000550000047ab9 */ /* 0x000fc60000000800 */
[----:B------:R-:W-:Y:S01]  /*08a0*/  IMAD R10, R13, R22, RZ ;  /* 0x000000160d0a7224 */ /* 0x000fe200078e02ff */
[----:B------:R-:W2:Y:S01]  /*08b0*/  LDC R7, c[0x0][0x144] ;  /* 0x00005100ff077b82 */ /* 0x000ea20000000800 */
[----:B------:R-:W3:Y:S02]  /*08c0*/  F2I.U32.TRUNC.NTZ R0, R0 ;  /* 0x0000000000007305 */ /* 0x000ee4000020f000 */
[----:B------:R-:W-:-:S04]  /*08d0*/  IMAD R11, R11, R23, R10 ;  /* 0x000000170b0b7224 */ /* 0x000fc800078e020a */
[----:B------:R-:W-:Y:S01]  /*08e0*/  IMAD.IADD R9, R9, 0x1, R11 ;  /* 0x0000000109097824 */ /* 0x000fe200078e020b */
[----:B------:R-:W4:Y:S01]  /*08f0*/  LDC R24, c[0x0][0x608] ;  /* 0x00018200ff187b82 */ /* 0x000f220000000800 */
[----:B------:R-:W-:-:S03]  /*0900*/  IMAD.MOV.U32 R11, RZ, RZ, -0x1 ;  /* 0xffffffffff0b7424 */ /* 0x000fc600078e00ff */
[-CC-:B0-----:R-:W-:Y:S02]  /*0910*/  SHF.R.U64 R22, R8, R12.reuse, R9.reuse ;  /* 0x0000000c08167219 */ /* 0x181fe40000001209 */
[----:B------:R-:W-:Y:S02]  /*0920*/  I2FP.F32.U32 R8, R5 ;  /* 0x0000000500087245 */ /* 0x000fe40000201000 */
[----:B------:R-:W0:Y:S01]  /*0930*/  LDC R28, c[0x0][0x658] ;  /* 0x00019600ff1c7b82 */ /* 0x000e220000000800 */
[----:B-1----:R-:W-:Y:S01]  /*0940*/  ISETP.NE.U32.AND P0, PT, R30, RZ, PT ;  /* 0x000000ff1e00720c */ /* 0x002fe20003f05070 */
[----:B---3--:R-:W-:Y:S02]  /*0950*/  IMAD.MOV R10, RZ, RZ, -R0 ;  /* 0x000000ffff0a7224 */ /* 0x008fe400078e0a00 */
[----:B------:R-:W-:Y:S01]  /*0960*/  FMUL R8, R8, UR4 ;  /* 0x0000000408087c20 */ /* 0x000fe20008400000 */
[----:B------:R-:W-:Y:S02]  /*0970*/  SHF.R.U32.HI R9, RZ, R12, R9 ;  /* 0x0000000cff097219 */ /* 0x000fe40000011609 */
[----:B------:R-:W-:Y:S01]  /*0980*/  ISETP.NE.AND.EX P0, PT, R31, RZ, PT, P0 ;  /* 0x000000ff1f00720c */ /* 0x000fe20003f05300 */
[----:B------:R1:W3:Y:S01]  /*0990*/  F2I.U32.TRUNC.NTZ R15, R8 ;  /* 0x00000008000f7305 */ /* 0x0002e2000020f000 */
[----:B------:R-:W1:Y:S01]  /*09a0*/  LDC R20, c[0x0][0x148] ;  /* 0x00005200ff147b82 */ /* 0x000e620000000800 */
[----:B--2---:R-:W-:-:S07]  /*09b0*/  IMAD R0, R7, R10, R6 ;  /* 0x0000000a07007224 */ /* 0x004fce00078e0206 */
[----:B------:R-:W2:Y:S01]  /*09c0*/  LDC R26, c[0x0][0x600] ;  /* 0x00018000ff1a7b82 */ /* 0x000ea20000000800 */
[-CC-:B----4-:R-:W-:Y:S02]  /*09d0*/  SHF.R.U64 R32, R22, R24.reuse, R9.reuse ;  /* 0x0000001816207219 */ /* 0x190fe40000001209 */
[----:B------:R-:W-:Y:S01]  /*09e0*/  SHF.R.U32.HI R7, RZ, R24, R9 ;  /* 0x00000018ff077219 */ /* 0x000fe20000011609 */
[----:B------:R-:W-:-:S04]  /*09f0*/  IMAD.MOV.U32 R9, RZ, RZ, 0x1 ;  /* 0x00000001ff097424 */ /* 0x000fc800078e00ff */
[----:B------:R-:W4:Y:S01]  /*0a00*/  LDC R21, c[0x0][0x648] ;  /* 0x00019200ff157b82 */ /* 0x000f220000000800 */
[-C--:B0-----:R-:W-:Y:S02]  /*0a10*/  SHF.L.U32 R6, R11, R28.reuse, RZ ;  /* 0x0000001c0b067219 */ /* 0x081fe400000006ff */
[--C-:B------:R-:W-:Y:S02]  /*0a20*/  SHF.R.U64 R24, R32, R28, R7.reuse ;  /* 0x0000001c20187219 */ /* 0x100fe40000001207 */
[----:B------:R-:W-:Y:S02]  /*0a30*/  LOP3.LUT R13, RZ, R6, RZ, 0x33, !PT ;  /* 0x00000006ff0d7212 */ /* 0x000fe400078e33ff */
[-C--:B------:R-:W-:Y:S01]  /*0a40*/  SHF.R.U32.HI R7, RZ, R28.reuse, R7 ;  /* 0x0000001cff077219 */ /* 0x080fe20000011607 */
[----:B------:R-:W0:Y:S01]  /*0a50*/  LDC R23, c[0x0][0x638] ;  /* 0x00018e00ff177b82 */ /* 0x000e220000000800 */
[----:B------:R-:W-:Y:S01]  /*0a60*/  SHF.L.U32 R12, R9, R28, RZ ;  /* 0x0000001c090c7219 */ /* 0x000fe200000006ff */
[----:B------:R-:W-:-:S06]  /*0a70*/  IMAD.MOV.U32 R6, RZ, RZ, R24 ;  /* 0x000000ffff067224 */ /* 0x000fcc00078e0018 */
[----:B------:R-:W0:Y:S01]  /*0a80*/  LDC R97, c[0x0][0x610] ;  /* 0x00018400ff617b82 */ /* 0x000e220000000800 */
[----:B-1-3--:R-:W-:Y:S05]  /*0a90*/  @!P0 BRA `(.L_x_6) ;  /* 0x0000000000288947 */ /* 0x00afea0003800000 */
[----:B------:R-:W1:Y:S02]  /*0aa0*/  LDC R11, c[0x0][0x64c] ;  /* 0x00019300ff0b7b82 */ /* 0x000e640000000800 */
[----:B-1----:R-:W-:-:S05]  /*0ab0*/  IADD3 R11, P0, R24, R11, RZ ;  /* 0x0000000b180b7210 */ /* 0x002fca0007f1e0ff */
        /* <DEDUP_REMOVED lines=8> */
.L_x_6:
[----:B----4-:R-:W-:Y:S01]  /*0b40*/  SHF.R.U64 R6, R6, R21, R7 ;  /* 0x0000001506067219 */ /* 0x010fe20000001207 */
[----:B--2---:R-:W-:Y:S01]  /*0b50*/  VIADD R7, R26, 0xffffffff ;  /* 0xffffffff1a077836 */ /* 0x004fe20000000000 */
[----:B------:R-:W-:Y:S01]  /*0b60*/  LOP3.LUT R13, R32, R13, RZ, 0xc0, !PT ;  /* 0x0000000d200d7212 */ /* 0x000fe200078ec0ff */
[----:B------:R-:W-:Y:S02]  /*0b70*/  IMAD.MOV R15, RZ, RZ, -R15 ;  /* 0x000000ffff0f7224 */ /* 0x000fe400078e0a0f */
[----:B------:R-:W-:Y:S02]  /*0b80*/  IMAD.MOV R8, RZ, RZ, -R6 ;  /* 0x000000ffff087224 */ /* 0x000fe400078e0a06 */
[----:B------:R-:W-:Y:S01]  /*0b90*/  IMAD R13, R12, R6, R13 ;  /* 0x000000060c0d7224 */ /* 0x000fe200078e020d */
[----:B------:R-:W-:Y:S01]  /*0ba0*/  LOP3.LUT R6, R22, R7, RZ, 0xc0, !PT ;  /* 0x0000000716067212 */ /* 0x000fe200078ec0ff */
[----:B------:R-:W-:Y:S02]  /*0bb0*/  @P3 IMAD R0, R20, R15, R5 ;  /* 0x0000000f14003224 */ /* 0x000fe400078e0205 */
[----:B0-----:R-:W-:-:S02]  /*0bc0*/  IMAD R5, R8, R23, R24 ;  /* 0x0000001708057224 */ /* 0x001fc400078e0218 */
[----:B------:R-:W-:Y:S02]  /*0bd0*/  IMAD R97, R13, R97, R0 ;  /* 0x000000610d617224 */ /* 0x000fe400078e0200 */
[----:B------:R-:W-:Y:S02]  /*0be0*/  IMAD R6, R5, R26, R6 ;  /* 0x0000001a05067224 */ /* 0x000fe400078e0206 */
[----:B------:R-:W-:-:S03]  /*0bf0*/  IMAD.MOV.U32 R0, RZ, RZ, 0x1 ;  /* 0x00000001ff007424 */ /* 0x000fc600078e00ff */
[----:B------:R-:W-:Y:S02]  /*0c00*/  SEL R98, R6, R97, !P3 ;  /* 0x0000006106627207 */ /* 0x000fe40005800000 */
[----:B------:R-:W-:-:S07]  /*0c10*/  SEL R97, R97, R6, !P3 ;  /* 0x0000000661617207 */ /* 0x000fce0005800000 */
.L_x_4:
[----:B------:R-:W-:-:S08]  /*0c20*/  NOP ;  /* 0x0000000000007918 */ /* 0x000fd00000000000 */
[----:B------:R-:W0:Y:S02]  /*0c30*/  USETMAXREG.TRY_ALLOC.CTAPOOL UP0, 0xe8 ;  /* 0x000000e8000079c8 */ /* 0x000e240008000600 */
[----:B0-----:R-:W-:-:S13]  /*0c40*/  PLOP3.LUT P0, PT, PT, PT, UP0, 0x80, 0x0 ;  /* 0x000000000000781c */ /* 0x001fda0003f0f008 */
[----:B------:R-:W-:Y:S05]  /*0c50*/  @!P0 BRA `(.L_x_4) ;  /* 0xfffffffc00f08947 */ /* 0x000fea000383ffff */
[----:B------:R-:W-:Y:S01]  /*0c60*/  ULDC.64 UR4, c[0x0][0x598] ;  /* 0x0001660000047ab9 */ /* 0x000fe20000000a00 */
[----:B------:R-:W-:Y:S01]  /*0c70*/  ULDC.64 UR38, c[0x0][0x208] ;  /* 0x0000820000267ab9 */ /* 0x000fe20000000a00 */
[----:B------:R-:W-:-:S04]  /*0c80*/  ISETP.NE.U32.AND P0, PT, RZ, UR4, PT ;  /* 0x00000004ff007c0c */ /* 0x000fc8000bf05070 */
[----:B------:R-:W-:-:S13]  /*0c90*/  ISETP.NE.AND.EX P0, PT, RZ, UR5, PT, P0 ;  /* 0x00000005ff007c0c */ /* 0x000fda000bf05300 */
[----:B------:R-:W-:Y:S05]  /*0ca0*/  @!P0 BRA `(.L_x_7) ;  /* 0x00000000001c8947 */ /* 0x000fea0003800000 */
[----:B------:R-:W0:Y:S02]  /*0cb0*/  LDC.64 R6, c[0x0][0x598] ;  /* 0x00016600ff067b82 */ /* 0x000e240000000a00 */
[----:B0-----:R-:W2:Y:S02]  /*0cc0*/  LDG.E.64 R6, desc[UR38][R6.64] ;  /* 0x0000002606067981 */ /* 0x001ea4000c1e1b00 */
[----:B--2---:R-:W-:-:S04]  /*0cd0*/  ISETP.NE.U32.AND P0, PT, R6, RZ, PT ;  /* 0x000000ff0600720c */ /* 0x004fc80003f05070 */
[----:B------:R-:W-:-:S13]  /*0ce0*/  ISETP.NE.AND.EX P0, PT, R7, RZ, PT, P0 ;  /* 0x000000ff0700720c */ /* 0x000fda0003f05300 */
[----:B------:R-:W-:Y:S05]  /*0cf0*/  @!P0 BRA `(.L_x_7) ;  /* 0x0000000000088947 */ /* 0x000fea0003800000 */
[----:B------:R0:W5:Y:S01]  /*0d00*/  LD.E R19, desc[UR38][R6.64] ;  /* 0x0000002606137980 */ /* 0x000162000c101900 */
[----:B------:R-:W-:Y:S05]  /*0d10*/  BRA `(.L_x_8) ;  /* 0x0000000000247947 */ /* 0x000fea0003800000 */
.L_x_7:
[----:B------:R-:W-:Y:S02]  /*0d20*/  ULDC.64 UR4, c[0x0][0x588] ;  /* 0x0001620000047ab9 */ /* 0x000fe40000000a00 */
[----:B------:R-:W-:-:S04]  /*0d30*/  ISETP.NE.U32.AND P0, PT, RZ, UR4, PT ;  /* 0x00000004ff007c0c */ /* 0x000fc8000bf05070 */
[----:B------:R-:W-:-:S13]  /*0d40*/  ISETP.NE.AND.EX P0, PT, RZ, UR5, PT, P0 ;  /* 0x00000005ff007c0c */ /* 0x000fda000bf05300 */
[----:B------:R-:W-:Y:S05]  /*0d50*/  @!P0 BRA `(.L_x_9) ;  /* 0x00000000000c8947 */ /* 0x000fea0003800000 */
[----:B------:R-:W0:Y:S02]  /*0d60*/  LDC.64 R6, c[0x0][0x588] ;  /* 0x00016200ff067b82 */ /* 0x000e240000000a00 */
[----:B0-----:R1:W5:Y:S01]  /*0d70*/  LDG.E R19, desc[UR38][R6.64] ;  /* 0x0000002606137981 */ /* 0x001362000c1e1900 */
[----:B------:R-:W-:Y:S05]  /*0d80*/  BRA `(.L_x_8) ;  /* 0x0000000000087947 */ /* 0x000fea0003800000 */
.L_x_9:
[----:B------:R-:W-:Y:S02]  /*0d90*/  ULDC UR4, c[0x0][0x580] ;  /* 0x0001600000047ab9 */ /* 0x000fe40000000800 */
[----:B------:R-:W-:-:S07]  /*0da0*/  IMAD.U32 R19, RZ, RZ, UR4 ;  /* 0x00000004ff137e24 */ /* 0x000fce000f8e00ff */
.L_x_8:
[----:B------:R-:W-:Y:S02]  /*0db0*/  ULDC.64 UR4, c[0x0][0x5a0] ;  /* 0x0001680000047ab9 */ /* 0x000fe40000000a00 */
[----:B------:R-:W-:-:S04]  /*0dc0*/  ISETP.NE.U32.AND P0, PT, RZ, UR4, PT ;  /* 0x00000004ff007c0c */ /* 0x000fc8000bf05070 */
[----:B------:R-:W-:-:S13]  /*0dd0*/  ISETP.NE.AND.EX P0, PT, RZ, UR5, PT, P0 ;  /* 0x00000005ff007c0c */ /* 0x000fda000bf05300 */
[----:B------:R-:W-:Y:S05]  /*0de0*/  @!P0 BRA `(.L_x_10) ;  /* 0x00000000001c8947 */ /* 0x000fea0003800000 */
[----:B01----:R-:W0:Y:S02]  /*0df0*/  LDC.64 R6, c[0x0][0x5a0] ;  /* 0x00016800ff067b82 */ /* 0x003e240000000a00 */
[----:B0-----:R-:W2:Y:S02]  /*0e00*/  LDG.E.64 R6, desc[UR38][R6.64] ;  /* 0x0000002606067981 */ /* 0x001ea4000c1e1b00 */
[----:B--2---:R-:W-:-:S04]  /*0e10*/  ISETP.NE.U32.AND P0, PT, R6, RZ, PT ;  /* 0x000000ff0600720c */ /* 0x004fc80003f05070 */
[----:B------:R-:W-:-:S13]  /*0e20*/  ISETP.NE.AND.EX P0, PT, R7, RZ, PT, P0 ;  /* 0x000000ff0700720c */ /* 0x000fda0003f05300 */
[----:B------:R-:W-:Y:S05]  /*0e30*/  @!P0 BRA `(.L_x_10) ;  /* 0x0000000000088947 */ /* 0x000fea0003800000 */
[----:B------:R0:W5:Y:S01]  /*0e40*/  LD.E R88, desc[UR38][R6.64] ;  /* 0x0000002606587980 */ /* 0x000162000c101900 */
[----:B------:R-:W-:Y:S05]  /*0e50*/  BRA `(.L_x_11) ;  /* 0x0000000000247947 */ /* 0x000fea0003800000 */
.L_x_10:
[----:B------:R-:W-:Y:S02]  /*0e60*/  ULDC.64 UR4, c[0x0][0x590] ;  /* 0x0001640000047ab9 */ /* 0x000fe40000000a00 */
[----:B------:R-:W-:-:S04]  /*0e70*/  ISETP.NE.U32.AND P0, PT, RZ, UR4, PT ;  /* 0x00000004ff007c0c */ /* 0x000fc8000bf05070 */
[----:B------:R-:W-:-:S13]  /*0e80*/  ISETP.NE.AND.EX P0, PT, RZ, UR5, PT, P0 ;  /* 0x00000005ff007c0c */ /* 0x000fda000bf05300 */
[----:B------:R-:W-:Y:S05]  /*0e90*/  @!P0 BRA `(.L_x_12) ;  /* 0x00000000000c8947 */ /* 0x000fea0003800000 */
[----:B------:R-:W2:Y:S02]  /*0ea0*/  LDC.64 R88, c[0x0][0x590] ;  /* 0x00016400ff587b82 */ /* 0x000ea40000000a00 */
[----:B--2---:R2:W5:Y:S01]  /*0eb0*/  LDG.E R88, desc[UR38][R88.64] ;  /* 0x0000002658587981 */ /* 0x004562000c1e1900 */
[----:B------:R-:W-:Y:S05]  /*0ec0*/  BRA `(.L_x_11) ;  /* 0x0000000000087947 */ /* 0x000fea0003800000 */
.L_x_12:
[----:B------:R-:W-:Y:S02]  /*0ed0*/  ULDC UR4, c[0x0][0x584] ;  /* 0x0001610000047ab9 */ /* 0x000fe40000000800 */
[----:B------:R-:W-:-:S07]  /*0ee0*/  IMAD.U32 R88, RZ, RZ, UR4 ;  /* 0x00000004ff587e24 */ /* 0x000fce000f8e00ff */
.L_x_11:
[----:B------:R-:W-:-:S13]  /*0ef0*/  LOP3.LUT P0, RZ, R0, 0xff, RZ, 0xc0, !PT ;  /* 0x000000ff00ff7812 */ /* 0x000fda000780c0ff */
[----:B------:R-:W-:Y:S05]  /*0f00*/  @!P0 EXIT ;  /* 0x000000000000894d */ /* 0x000fea0003800000 */
[----:B------:R-:W3:Y:S01]  /*0f10*/  LDC R90, c[0x0][0x658] ;  /* 0x00019600ff5a7b82 */ /* 0x000ee20000000800 */
[----:B------:R-:W-:Y:S01]  /*0f20*/  ULDC.64 UR6, c[0x0][0x288] ;  /* 0x0000a20000067ab9 */ /* 0x000fe20000000a00 */
[----:B------:R-:W-:Y:S01]  /*0f30*/  LOP3.LUT R14, R14, 0x1, RZ, 0xc0, !PT ;  /* 0x000000010e0e7812 */ /* 0x000fe200078ec0ff */
[----:B------:R-:W-:Y:S01]  /*0f40*/  UIADD3 UR4, UR7, 0x1f, URZ ;  /* 0x0000001f07047890 */ /* 0x000fe2000fffe03f */
[----:B------:R-:W-:Y:S01]  /*0f50*/  SHF.R.U32.HI R0, RZ, 0x2, R3 ;  /* 0x00000002ff007819 */ /* 0x000fe20000011603 */
[----:B01----:R-:W-:Y:S01]  /*0f60*/  IMAD.MOV.U32 R7, RZ, RZ, -0x1 ;  /* 0xffffffffff077424 */ /* 0x003fe200078e00ff */
[----:B------:R-:W-:Y:S01]  /*0f70*/  SHF.R.U32.HI R4, RZ, 0x1, R4 ;  /* 0x00000001ff047819 */ /* 0x000fe20000011604 */
[----:B------:R-:W-:Y:S01]  /*0f80*/  USHF.R.S32.HI UR5, URZ, 0x1f, UR4 ;  /* 0x0000001f3f057899 */ /* 0x000fe20008011404 */
[----:B------:R-:W-:Y:S01]  /*0f90*/  IMAD.SHL.U32 R5, R14, 0x40, RZ ;  /* 0x000000400e057824 */ /* 0x000fe200078e00ff */
[----:B------:R-:W-:Y:S01]  /*0fa0*/  LOP3.LUT R0, R0, 0x7, RZ, 0xc0, !PT ;  /* 0x0000000700007812 */ /* 0x000fe200078ec0ff */
[----:B------:R-:W-:Y:S01]  /*0fb0*/  IMAD.MOV.U32 R9, RZ, RZ, 0x1 ;  /* 0x00000001ff097424 */ /* 0x000fe200078e00ff */
[----:B------:R-:W-:Y:S01]  /*0fc0*/  ULEA.HI UR5, UR5, UR4, URZ, 0x5 ;  /* 0x0000000405057291 */ /* 0x000fe2000f8f283f */
[----:B------:R-:W-:Y:S01]  /*0fd0*/  LOP3.LUT R23, R4, 0x30, RZ, 0xc0, !PT ;  /* 0x0000003004177812 */ /* 0x000fe200078ec0ff */
[----:B------:R-:W-:Y:S01]  /*0fe0*/  IMAD.U32 R6, RZ, RZ, UR6 ;  /* 0x00000006ff067e24 */ /* 0x000fe2000f8e00ff */
[--C-:B------:R-:W-:Y:S01]  /*0ff0*/  LOP3.LUT R22, R5, 0x40, R0.reuse, 0xe2, !PT ;  /* 0x0000004005167812 */ /* 0x100fe200078ee200 */
[----:B------:R-:W-:Y:S01]  /*1000*/  USHF.R.S32.HI UR43, URZ, 0x5, UR5 ;  /* 0x000000053f2b7899 */ /* 0x000fe20008011405 */
[-C--:B------:R-:W-:Y:S01]  /*1010*/  IADD3 R5, RZ, -R23.reuse, -R0 ;  /* 0x80000017ff057210 */ /* 0x080fe20007ffe800 */
[----:B------:R-:W-:Y:S01]  /*1020*/  ULDC UR4, c[0x0][0x284] ;  /* 0x0000a10000047ab9 */ /* 0x000fe20000000800 */
[C---:B--2---:R-:W-:Y:S01]  /*1030*/  LOP3.LUT R89, R3.reuse, 0x3, RZ, 0xc0, !PT ;  /* 0x0000000303597812 */ /* 0x044fe200078ec0ff */
[----:B------:R-:W-:Y:S01]  /*1040*/  UISETP.LT.AND UP0, UPT, UR43, 0x1, UPT ;  /* 0x000000012b00788c */ /* 0x000fe2000bf01270 */
[----:B------:R-:W-:Y:S01]  /*1050*/  LOP3.LUT R92, R3, 0x80, RZ, 0xc0, !PT ;  /* 0x00000080035c7812 */ /* 0x000fe200078ec0ff */
[----:B------:R-:W-:Y:S01]  /*1060*/  IMAD R5, R14, -0x40, R5 ;  /* 0xffffffc00e057824 */ /* 0x000fe200078e0205 */
[----:B------:R-:W-:Y:S01]  /*1070*/  LOP3.LUT R22, R22, R23, RZ, 0xfc, !PT ;  /* 0x0000001716167212 */ /* 0x000fe200078efcff */
[----:B------:R-:W-:Y:S01]  /*1080*/  USEL UR44, UR43, 0x1, UP0 ;  /* 0x000000012b2c7887 */ /* 0x000fe20008000000 */
[-C--:B---3--:R-:W-:Y:S01]  /*1090*/  SHF.L.U32 R7, R7, R90.reuse, RZ ;  /* 0x0000005a07077219 */ /* 0x088fe200000006ff */
[----:B------:R-:W-:Y:S01]  /*10a0*/  IMAD R89, R89, -0x2, R6 ;  /* 0xfffffffe59597824 */ /* 0x000fe200078e0206 */
[----:B------:R-:W-:Y:S01]  /*10b0*/  SHF.L.U32 R90, R9, R90, RZ ;  /* 0x0000005a095a7219 */ /* 0x000fe200000006ff */
[----:B------:R-:W-:Y:S01]  /*10c0*/  IMAD.SHL.U32 R91, R3, 0x2, RZ ;  /* 0x00000002035b7824 */ /* 0x000fe200078e00ff */
[----:B------:R-:W-:Y:S01]  /*10d0*/  SHF.R.U32.HI R92, RZ, 0x7, R92 ;  /* 0x00000007ff5c7819 */ /* 0x000fe2000001165c */
[----:B------:R-:W-:Y:S01]  /*10e0*/  VIADD R94, R5, UR4 ;  /* 0x00000004055e7c36 */ /* 0x000fe20008000000 */
[----:B------:R-:W-:Y:S01]  /*10f0*/  LOP3.LUT R93, RZ, R7, RZ, 0x33, !PT ;  /* 0x00000007ff5d7212 */ /* 0x000fe200078e33ff */
[----:B------:R-:W-:Y:S01]  /*1100*/  IMAD.MOV.U32 R23, RZ, RZ, RZ ;  /* 0x000000ffff177224 */ /* 0x000fe200078e00ff */
[----:B------:R-:W-:Y:S01]  /*1110*/  UIADD3 UR44, UR43, -UR44, URZ ;  /* 0x8000002c2b2c7290 */ /* 0x000fe2000fffe03f */
[----:B------:R-:W-:Y:S01]  /*1120*/  UMOV UR40, URZ ;  /* 0x0000003f00287c82 */ /* 0x000fe20008000000 */
[----:B------:R-:W-:-:S10]  /*1130*/  UMOV UR41, URZ ;  /* 0x0000003f00297c82 */ /* 0x000fd40008000000 */
.L_x_162:
[----:B0-----:R-:W0:Y:S01]  /*1140*/  SHFL.IDX PT, R0, R92, RZ, 0x1f ;  /* 0x00001fff5c007589 */ /* 0x001e2200000e0000 */
[----:B-1----:R-:W1:Y:S01]  /*1150*/  S2UR UR7, SR_CgaCtaId ;  /* 0x00000000000779c3 */ /* 0x002e620000008800 */
[----:B------:R-:W-:Y:S01]  /*1160*/  UMOV UR6, 0x400 ;  /* 0x0000040000067882 */ /* 0x000fe20000000000 */
[----:B0-----:R-:W-:Y:S01]  /*1170*/  R2UR UR4, R0 ;  /* 0x00000000000472ca */ /* 0x001fe200000e0000 */
[----:B-1----:R-:W-:-:S12]  /*1180*/  ULEA UR6, UR7, UR6, 0x18 ;  /* 0x0000000607067291 */ /* 0x002fd8000f8ec03f */
[----:B------:R-:W-:-:S04]  /*1190*/  ULEA.HI UR5, UR4, UR4, URZ, 0x1 ;  /* 0x0000000404057291 */ /* 0x000fc8000f8f083f */
[----:B------:R-:W-:-:S04]  /*11a0*/  ULOP3.LUT UR5, UR5, 0x1ffffe, URZ, 0xc0, !UPT ;  /* 0x001ffffe05057892 */ /* 0x000fc8000f8ec03f */
[----:B------:R-:W-:-:S03]  /*11b0*/  UIADD3 UR5, UR4, -UR5, URZ ;  /* 0x8000000504057290 */ /* 0x000fc6000fffe03f */
[----:B------:R-:W-:Y:S01]  /*11c0*/  ULDC UR4, c[0x0][0x28c] ;  /* 0x0000a30000047ab9 */ /* 0x000fe20000000800 */
[----:B------:R-:W-:Y:S01]  /*11d0*/  ULEA UR5, UR5, UR6, 0xb ;  /* 0x0000000605057291 */ /* 0x000fe2000f8e583f */
[----:B------:R-:W-:-:S03]  /*11e0*/  ISETP.LT.AND P0, PT, RZ, UR4, PT ;  /* 0x00000004ff007c0c */ /* 0x000fc6000bf01270 */
[----:B------:R-:W-:-:S04]  /*11f0*/  UIADD3 UR5, UR5, 0x100, URZ ;  /* 0x0000010005057890 */ /* 0x000fc8000fffe03f */
[----:B------:R-:W-:-:S04]  /*1200*/  USHF.R.U32.HI UR5, URZ, 0x4, UR5 ;  /* 0x000000043f057899 */ /* 0x000fc80008011605 */
[----:B------:R-:W-:-:S04]  /*1210*/  ULOP3.LUT UR5, UR5, 0x3fff, URZ, 0xc0, !UPT ;  /* 0x00003fff05057892 */ /* 0x000fc8000f8ec03f */
[----:B------:R-:W-:Y:S01]  /*1220*/  ULOP3.LUT UR45, UR5, 0x10000, URZ, 0xfc, !UPT ;  /* 0x00010000052d7892 */ /* 0x000fe2000f8efc3f */
[----:B----4-:R-:W-:Y:S11]  /*1230*/  @P0 BRA `(.L_x_13) ;  /* 0x0000000000400947 */ /* 0x010ff60003800000 */
[----:B------:R-:W-:Y:S01]  /*1240*/  MOV R0, 0x0 ;  /* 0x0000000000007802 */ /* 0x000fe20000000f00 */
[----:B------:R-:W-:Y:S01]  /*1250*/  ULDC.64 UR4, c[0x4][0x68] ;  /* 0x01001a0000047ab9 */ /* 0x000fe20000000a00 */
[----:B------:R-:W-:Y:S01]  /*1260*/  ULDC.64 UR6, c[0x4][0x8] ;  /* 0x0100020000067ab9 */ /* 0x000fe20000000a00 */
[----:B------:R-:W-:Y:S01]  /*1270*/  IMAD.U32 R4, RZ, RZ, UR4 ;  /* 0x00000004ff047e24 */ /* 0x000fe2000f8e00ff */
[----:B------:R0:W1:Y:S01]  /*1280*/  LDC.64 R14, c[0x4][R0] ;  /* 0x01000000000e7b82 */ /* 0x0000620000000a00 */
[----:B------:R-:W-:Y:S01]  /*1290*/  IMAD.U32 R5, RZ, RZ, UR5 ;  /* 0x00000005ff057e24 */ /* 0x000fe2000f8e00ff */
[----:B------:R-:W-:Y:S01]  /*12a0*/  ULDC.64 UR4, c[0x4][0x70] ;  /* 0x01001c0000047ab9 */ /* 0x000fe20000000a00 */
[----:B------:R-:W-:Y:S02]  /*12b0*/  IMAD.U32 R10, RZ, RZ, UR6 ;  /* 0x00000006ff0a7e24 */ /* 0x000fe4000f8e00ff */
[----:B------:R-:W-:Y:S02]  /*12c0*/  IMAD.U32 R6, RZ, RZ, UR4 ;  /* 0x00000004ff067e24 */ /* 0x000fe4000f8e00ff */
[----:B------:R-:W-:-:S02]  /*12d0*/  IMAD.U32 R7, RZ, RZ, UR5 ;  /* 0x00000005ff077e24 */ /* 0x000fc4000f8e00ff */
[----:B------:R-:W-:Y:S02]  /*12e0*/  IMAD.U32 R11, RZ, RZ, UR7 ;  /* 0x00000007ff0b7e24 */ /* 0x000fe4000f8e00ff */
[----:B------:R-:W-:Y:S02]  /*12f0*/  IMAD.MOV.U32 R8, RZ, RZ, 0x1e1 ;  /* 0x000001e1ff087424 */ /* 0x000fe400078e00ff */
[----:B------:R-:W-:Y:S02]  /*1300*/  IMAD.MOV.U32 R12, RZ, RZ, 0x1 ;  /* 0x00000001ff0c7424 */ /* 0x000fe400078e00ff */
[----:B0-----:R-:W-:-:S07]  /*1310*/  IMAD.MOV.U32 R13, RZ, RZ, RZ ;  /* 0x000000ffff0d7224 */ /* 0x001fce00078e00ff */
[----:B------:R-:W-:-:S07]  /*1320*/  LEPC R20, `(.L_x_13) ;  /* 0x000000001014794e */ /* 0x000fce0000000000 */
[----:B-1---5:R-:W-:Y:S05]  /*1330*/  CALL.ABS.NOINC R14 ;  /* 0x000000000e007343 */ /* 0x022fea0003c00000 */
.L_x_13:
[----:B------:R-:W-:-:S04]  /*1340*/  LOP3.LUT R0, R18, 0x1, RZ, 0xfc, !PT ;  /* 0x0000000112007812 */ /* 0x000fc800078efcff */
[----:B------:R-:W-:-:S13]  /*1350*/  ISETP.NE.AND P0, PT, R0, 0x3, PT ;  /* 0x000000030000780c */ /* 0x000fda0003f05270 */
[----:B------:R-:W-:Y:S05]  /*1360*/  @!P0 BRA `(.L_x_14) ;  /* 0x0000000000048947 */ /* 0x000fea0003800000 */
[----:B------:R-:W-:Y:S01]  /*1370*/  BPT.TRAP 0x1 ;  /* 0x000000040000795c */ /* 0x000fe20000300000 */
.L_x_14:
[----:B------:R-:W0:Y:S01]  /*1380*/  S2UR UR5, SR_CgaCtaId ;  /* 0x00000000000579c3 */ /* 0x000e220000008800 */
[----:B------:R-:W-:Y:S01]  /*1390*/  UMOV UR4, 0x400 ;  /* 0x0000040000047882 */ /* 0x000fe20000000000 */
[----:B------:R-:W-:Y:S02]  /*13a0*/  IMAD.U32 R0, RZ, RZ, UR40 ;  /* 0x00000028ff007e24 */ /* 0x000fe4000f8e00ff */
[----:B------:R-:W-:-:S03]  /*13b0*/  IMAD.U32 R3, RZ, RZ, UR41 ;  /* 0x00000029ff037e24 */ /* 0x000fc6000f8e00ff */
[----:B------:R-:W-:Y:S01]  /*13c0*/  SHF.L.U32 R0, R0, 0x1f, RZ ;  /* 0x0000001f00007819 */ /* 0x000fe200000006ff */
[----:B0-----:R-:W-:-:S06]  /*13d0*/  ULEA UR4, UR5, UR4, 0x18 ;  /* 0x0000000405047291 */ /* 0x001fcc000f8ec03f */
[----:B------:R-:W-:-:S04]  /*13e0*/  IMAD.U32 R6, RZ, RZ, UR4 ;  /* 0x00000004ff067e24 */ /* 0x000fc8000f8e00ff */
[----:B------:R-:W-:-:S04]  /*13f0*/  IMAD R3, R3, 0x8, R6 ;  /* 0x0000000803037824 */ /* 0x000fc800078e0206 */
[----:B------:R0:W1:Y:S01]  /*1400*/  SYNCS.PHASECHK.TRANS64.TRYWAIT P1, [R3+URZ], R0 ;  /* 0x00000000030075a7 */ /* 0x000062000802017f */
[----:B------:R-:W-:Y:S05]  /*1410*/  @!P0 BRA `(.L_x_15) ;  /* 0x0000000000048947 */ /* 0x000fea0003800000 */
[----:B------:R-:W-:Y:S01]  /*1420*/  BPT.TRAP 0x1 ;  /* 0x000000040000795c */ /* 0x000fe20000300000 */
.L_x_15:
[----:B------:R-:W-:-:S05]  /*1430*/  IMAD.U32 R4, RZ, RZ, UR44 ;  /* 0x0000002cff047e24 */ /* 0x000fca000f8e00ff */
[----:B------:R-:W-:Y:S01]  /*1440*/  ISETP.GE.AND P2, PT, R4, 0x1, PT ;  /* 0x000000010400780c */ /* 0x000fe20003f46270 */
[----:B-1----:R-:W-:-:S12]  /*1450*/  @P1 BRA `(.L_x_16) ;  /* 0x0000000000081947 */ /* 0x002fd80003800000 */
[----:B------:R-:W1:Y:S02]  /*1460*/  SYNCS.PHASECHK.TRANS64.TRYWAIT P1, [R3+URZ], R0 ;  /* 0x00000000030075a7 */ /* 0x000e64000802017f */
[----:B-1----:R-:W-:Y:S05]  /*1470*/  @!P1 BRA `(.L_x_17) ;  /* 0x0000005400209947 */ /* 0x002fea0003800000 */
.L_x_16:
[----:B------:R-:W-:Y:S05]  /*1480*/  WARPSYNC.ALL ;  /* 0x0000000000007948 */ /* 0x000fea0003800000 */
[----:B------:R-:W-:Y:S01]  /*1490*/  R2UR UR4, R6 ;  /* 0x00000000060472ca */ /* 0x000fe200000e0000 */
[----:B------:R-:W-:Y:S01]  /*14a0*/  WARPGROUP.ARRIVE ;  /* 0x00000000000079c5 */ /* 0x000fe20000000000 */
[----:B------:R-:W-:Y:S01]  /*14b0*/  UMOV UR5, 0xc0000010 ;  /* 0xc000001000057882 */ /* 0x000fe20000000000 */
[----:B------:R-:W-:-:S10]  /*14c0*/  UMOV UR7, 0xc0000010 ;  /* 0xc000001000077882 */ /* 0x000fd40000000000 */
[----:B------:R-:W-:-:S04]  /*14d0*/  UIADD3 UR4, UR4, 0x3100, URZ ;  /* 0x0000310004047890 */ /* 0x000fc8000fffe03f */
[----:B------:R-:W-:-:S04]  /*14e0*/  USHF.R.U32.HI UR4, URZ, 0x4, UR4 ;  /* 0x000000043f047899 */ /* 0x000fc80008011604 */
[----:B------:R-:W-:-:S04]  /*14f0*/  ULOP3.LUT UR4, UR4, 0x3fff, URZ, 0xc0, !UPT ;  /* 0x00003fff04047892 */ /* 0x000fc8000f8ec03f */
[----:B------:R-:W-:Y:S02]  /*1500*/  ULOP3.LUT UR9, UR4, 0x10000, URZ, 0xfc, !UPT ;  /* 0x0001000004097892 */ /* 0x000fe4000f8efc3f */
[----:B------:R-:W-:Y:S02]  /*1510*/  ULEA UR4, UR41, UR45, 0x8 ;  /* 0x0000002d29047291 */ /* 0x000fe4000f8e403f */
[----:B------:R-:W-:-:S09]  /*1520*/  ULEA UR6, UR41, UR9, 0x8 ;  /* 0x0000000929067291 */ /* 0x000fd2000f8e403f */
[----:B------:R-:W-:Y:S03]  /*1530*/  IGMMA.64x128x32.S8.S8 R24, gdesc[UR4], RZ, !UPT, gsb0 ;  /* 0x03600000041879f1 */ /* 0x000fe6000c0410ff */
[----:B------:R-:W-:Y:S02]  /*1540*/  WARPGROUP.DEPBAR.LE gsb0, 0x0 ;  /* 0x00008000000079c5 */ /* 0x000fe40000010000 */
[----:B------:R-:W-:Y:S05]  /*1550*/  @!P2 BRA `(.L_x_18) ;  /* 0x0000000000c8a947 */ /* 0x000fea0003800000 */
[----:B------:R-:W-:Y:S01]  /*1560*/  UIADD3 UR4, UR41, 0x1, URZ ;  /* 0x0000000129047890 */ /* 0x000fe2000fffe03f */
[----:B01----:R-:W-:Y:S02]  /*1570*/  IMAD.U32 R0, RZ, RZ, UR44 ;  /* 0x0000002cff007e24 */ /* 0x003fe4000f8e00ff */
[----:B------:R-:W-:Y:S01]  /*1580*/  IMAD.U32 R3, RZ, RZ, UR41 ;  /* 0x00000029ff037e24 */ /* 0x000fe2000f8e00ff */
[----:B------:R-:W-:-:S04]  /*1590*/  UISETP.NE.AND UP0, UPT, UR4, 0x3, UPT ;  /* 0x000000030400788c */ /* 0x000fc8000bf05270 */
[----:B------:R-:W-:Y:S02]  /*15a0*/  USEL UR5, URZ, 0x1, UP0 ;  /* 0x000000013f057887 */ /* 0x000fe40008000000 */
[----:B------:R-:W-:Y:S02]  /*15b0*/  USEL UR8, UR4, URZ, UP0 ;  /* 0x0000003f04087287 */ /* 0x000fe40008000000 */
[----:B------:R-:W-:-:S06]  /*15c0*/  ULOP3.LUT UR5, UR40, UR5, URZ, 0x3c, !UPT ;  /* 0x0000000528057292 */ /* 0x000fcc000f8e3c3f */
[----:B------:R-:W-:-:S07]  /*15d0*/  IMAD.U32 R7, RZ, RZ, UR5 ;  /* 0x00000005ff077e24 */ /* 0x000fce000f8e00ff */
.L_x_25:
[----:B0-----:R-:W-:Y:S05]  /*15e0*/  @!P0 BRA `(.L_x_19) ;  /* 0x0000000000048947 */ /* 0x001fea0003800000 */
[----:B------:R-:W-:Y:S01]  /*15f0*/  BPT.TRAP 0x1 ;  /* 0x000000040000795c */ /* 0x000fe20000300000 */
.L_x_19:
[----:B------:R-:W0:Y:S01]  /*1600*/  S2UR UR5, SR_CgaCtaId ;  /* 0x00000000000579c3 */ /* 0x000e220000008800 */
[----:B------:R-:W-:Y:S01]  /*1610*/  UMOV UR4, 0x400 ;  /* 0x0000040000047882 */ /* 0x000fe20000000000 */
[----:B------:R-:W-:Y:S01]  /*1620*/  IMAD.U32 R5, RZ, RZ, UR8 ;  /* 0x00000008ff057e24 */ /* 0x000fe2000f8e00ff */
[----:B------:R-:W-:Y:S01]  /*1630*/  SHF.L.U32 R4, R7, 0x1f, RZ ;  /* 0x0000001f07047819 */ /* 0x000fe200000006ff */
[----:B0-----:R-:W-:-:S06]  /*1640*/  ULEA UR4, UR5, UR4, 0x18 ;  /* 0x0000000405047291 */ /* 0x001fcc000f8ec03f */
[----:B------:R-:W-:-:S04]  /*1650*/  IMAD.U32 R6, RZ, RZ, UR4 ;  /* 0x00000004ff067e24 */ /* 0x000fc8000f8e00ff */
[----:B------:R-:W-:-:S04]  /*1660*/  IMAD R5, R5, 0x8, R6 ;  /* 0x0000000805057824 */ /* 0x000fc800078e0206 */
[----:B------:R0:W1:Y:S01]  /*1670*/  SYNCS.PHASECHK.TRANS64.TRYWAIT P1, [R5+URZ], R4 ;  /* 0x00000004050075a7 */ /* 0x000062000802017f */
[----:B------:R-:W-:Y:S05]  /*1680*/  @!P0 BRA `(.L_x_20) ;  /* 0x0000000000048947 */ /* 0x000fea0003800000 */
[----:B------:R-:W-:Y:S01]  /*1690*/  BPT.TRAP 0x1 ;  /* 0x000000040000795c */ /* 0x000fe20000300000 */
.L_x_20:
[----:B-1----:R-:W-:Y:S05]  /*16a0*/  @P1 BRA `(.L_x_21) ;  /* 0x0000000000081947 */ /* 0x002fea0003800000 */
[----:B------:R-:W1:Y:S02]  /*16b0*/  SYNCS.PHASECHK.TRANS64.TRYWAIT P1, [R5+URZ], R4 ;  /* 0x00000004050075a7 */ /* 0x000e64000802017f */
[----:B-1----:R-:W-:Y:S05]  /*16c0*/  @!P1 BRA `(.L_x_22) ;  /* 0x0000005000a09947 */ /* 0x002fea0003800000 */
.L_x_21:
[----:B------:R-:W-:Y:S01]  /*16d0*/  ULEA UR4, UR8, UR45, 0x8 ;  /* 0x0000002d08047291 */ /* 0x000fe2000f8e403f */
[----:B------:R-:W-:Y:S01]  /*16e0*/  WARPGROUP.ARRIVE ;  /* 0x00000000000079c5 */ /* 0x000fe20000000000 */
[----:B------:R-:W-:Y:S01]  /*16f0*/  ULEA UR6, UR8, UR9, 0x8 ;  /* 0x0000000908067291 */ /* 0x000fe2000f8e403f */
[----:B------:R-:W-:Y:S01]  /*1700*/  UMOV UR5, 0xc0000010 ;  /* 0xc000001000057882 */ /* 0x000fe20000000000 */
[----:B------:R-:W-:-:S07]  /*1710*/  UMOV UR7, 0xc0000010 ;  /* 0xc000001000077882 */ /* 0x000fce0000000000 */
[----:B------:R-:W-:Y:S03]  /*1720*/  IGMMA.64x128x32.S8.S8 R24, gdesc[UR4], R24, gsb0 ;  /* 0x03600000041879f1 */ /* 0x000fe60008041018 */
[----:B------:R-:W-:Y:S02]  /*1730*/  WARPGROUP.DEPBAR.LE gsb0, 0x0 ;  /* 0x00008000000079c5 */ /* 0x000fe40000010000 */
[----:B------:R-:W-:Y:S05]  /*1740*/  @!P0 BRA `(.L_x_23) ;  /* 0x0000000000048947 */ /* 0x000fea0003800000 */
[----:B------:R-:W-:Y:S01]  /*1750*/  BPT.TRAP 0x1 ;  /* 0x000000040000795c */ /* 0x000fe20000300000 */
.L_x_23:
[----:B01----:R-:W-:Y:S01]  /*1760*/  IMAD R4, R3, 0x8, R6 ;  /* 0x0000000803047824 */ /* 0x003fe200078e0206 */
[----:B------:R-:W-:-:S03]  /*1770*/  ISETP.GT.U32.AND P1, PT, R18, 0x1, PT ;  /* 0x000000011200780c */ /* 0x000fc60003f24070 */
[----:B------:R-:W-:-:S05]  /*1780*/  VIADD R4, R4, 0x18 ;  /* 0x0000001804047836 */ /* 0x000fca0000000000 */
[----:B------:R-:W-:-:S04]  /*1790*/  PRMT R4, RZ, 0x654, R4 ;  /* 0x00000654ff047816 */ /* 0x000fc80000000004 */
[----:B------:R0:W-:Y:S01]  /*17a0*/  SYNCS.ARRIVE.TRANS64.RED.A1T0 RZ, [R4+URZ], RZ ;  /* 0x000000ff04ff79a7 */ /* 0x0001e2000810043f */
[----:B------:R-:W-:Y:S05]  /*17b0*/  @P1 BRA `(.L_x_24) ;  /* 0x0000000000041947 */ /* 0x000fea0003800000 */
[----:B------:R-:W-:Y:S01]  /*17c0*/  BPT.TRAP 0x1 ;  /* 0x000000040000795c */ /* 0x000fe20000300000 */
.L_x_24:
[----:B------:R-:W-:Y:S01]  /*17d0*/  UIADD3 UR8, UR8, 0x1, URZ ;  /* 0x0000000108087890 */ /* 0x000fe2000fffe03f */
[C---:B------:R-:W-:Y:S01]  /*17e0*/  ISETP.GT.AND P2, PT, R0.reuse, 0x1, PT ;  /* 0x000000010000780c */ /* 0x040fe20003f44270 */
[----:B------:R-:W-:Y:S02]  /*17f0*/  VIADD R3, R3, 0x1 ;  /* 0x0000000103037836 */ /* 0x000fe40000000000 */
[----:B------:R-:W-:Y:S01]  /*1800*/  UISETP.NE.AND UP0, UPT, UR8, 0x3, UPT ;  /* 0x000000030800788c */ /* 0x000fe2000bf05270 */
[----:B------:R-:W-:Y:S02]  /*1810*/  VIADD R0, R0, 0xffffffff ;  /* 0xffffffff00007836 */ /* 0x000fe40000000000 */
[C---:B------:R-:W-:Y:S01]  /*1820*/  ISETP.NE.AND P1, PT, R3.reuse, 0x3, PT ;  /* 0x000000030300780c */ /* 0x040fe20003f25270 */
[----:B------:R-:W-:Y:S02]  /*1830*/  USEL UR4, URZ, 0x1, UP0 ;  /* 0x000000013f047887 */ /* 0x000fe40008000000 */
[----:B------:R-:W-:Y:S01]  /*1840*/  USEL UR8, UR8, URZ, UP0 ;  /* 0x0000003f08087287 */ /* 0x000fe20008000000 */
[----:B------:R-:W-:-:S03]  /*1850*/  SEL R3, R3, RZ, P1 ;  /* 0x000000ff03037207 */ /* 0x000fc60000800000 */
[----:B------:R-:W-:Y:S01]  /*1860*/  LOP3.LUT R7, R7, UR4, RZ, 0x3c, !PT ;  /* 0x0000000407077c12 */ /* 0x000fe2000f8e3cff */
[----:B------:R-:W-:Y:S07]  /*1870*/  @P2 BRA `(.L_x_25) ;  /* 0xfffffffc00582947 */ /* 0x000fee000383ffff */
.L_x_18:
[----:B01----:R-:W0:Y:S02]  /*1880*/  LDC R0, c[0x0][0x28c] ;  /* 0x0000a300ff007b82 */ /* 0x003e240000000800 */
[----:B0-----:R-:W-:-:S13]  /*1890*/  ISETP.GE.AND P1, PT, R0, 0x1, PT ;  /* 0x000000010000780c */ /* 0x001fda0003f26270 */
[----:B------:R-:W-:Y:S05]  /*18a0*/  @!P1 BRA `(.L_x_26) ;  /* 0x0000000000389947 */ /* 0x000fea0003800000 */
[----:B------:R-:W-:Y:S05]  /*18b0*/  @!P0 BRA `(.L_x_27) ;  /* 0x0000000000048947 */ /* 0x000fea0003800000 */
[----:B------:R-:W-:Y:S01]  /*18c0*/  BPT.TRAP 0x1 ;  /* 0x000000040000795c */ /* 0x000fe20000300000 */
.L_x_27:
[----:B------:R-:W-:Y:S01]  /*18d0*/  UIADD3 UR6, UR44, UR41, URZ ;  /* 0x000000292c067290 */ /* 0x000fe2000fffe03f */
[----:B------:R-:W-:-:S03]  /*18e0*/  ISETP.GT.U32.AND P0, PT, R18, 0x1, PT ;  /* 0x000000011200780c */ /* 0x000fc60003f04070 */
[----:B------:R-:W-:-:S04]  /*18f0*/  UIMAD.WIDE.U32 UR4, UR6, -0x55555555, URZ ;  /* 0xaaaaaaab060478a5 */ /* 0x000fc8000f8e003f */
[----:B------:R-:W-:-:S04]  /*1900*/  USHF.R.U32.HI UR4, URZ, 0x1, UR5 ;  /* 0x000000013f047899 */ /* 0x000fc80008011605 */
[----:B------:R-:W-:-:S06]  /*1910*/  UIMAD UR6, UR4, -0x3, UR6 ;  /* 0xfffffffd040678a4 */ /* 0x000fcc000f8e0206 */
[----:B------:R-:W-:-:S04]  /*1920*/  IMAD.U32 R3, RZ, RZ, UR6 ;  /* 0x00000006ff037e24 */ /* 0x000fc8000f8e00ff */
[----:B------:R-:W-:-:S04]  /*1930*/  IMAD R0, R3, 0x8, R6 ;  /* 0x0000000803007824 */ /* 0x000fc800078e0206 */
[----:B------:R-:W-:-:S05]  /*1940*/  VIADD R0, R0, 0x18 ;  /* 0x0000001800007836 */ /* 0x000fca0000000000 */
[----:B------:R-:W-:-:S04]  /*1950*/  PRMT R0, RZ, 0x654, R0 ;  /* 0x00000654ff007816 */ /* 0x000fc80000000000 */
[----:B------:R0:W-:Y:S01]  /*1960*/  SYNCS.ARRIVE.TRANS64.RED.A1T0 RZ, [R0+URZ], RZ ;  /* 0x000000ff00ff79a7 */ /* 0x0001e2000810043f */
[----:B------:R-:W-:Y:S05]  /*1970*/  @P0 BRA `(.L_x_26) ;  /* 0x0000000000040947 */ /* 0x000fea0003800000 */
[----:B------:R-:W-:Y:S01]  /*1980*/  BPT.TRAP 0x1 ;  /* 0x000000040000795c */ /* 0x000fe20000300000 */
.L_x_26:
[----:B------:R-:W-:Y:S01]  /*1990*/  IMAD.SHL.U32 R98, R98, 0x80, RZ ;  /* 0x0000008062627824 */ /* 0x000fe200078e00ff */
[----:B------:R-:W-:Y:S01]  /*19a0*/  UIADD3 UR41, UR43, UR41, URZ ;  /* 0x000000292b297290 */ /* 0x000fe2000fffe03f */
[----:B------:R-:W-:Y:S01]  /*19b0*/  IMAD.SHL.U32 R3, R97, 0x80, RZ ;  /* 0x0000008061037824 */ /* 0x000fe200078e00ff */
[----:B------:R-:W-:Y:S01]  /*19c0*/  ULDC UR7, c[0x0][0x288] ;  /* 0x0000a20000077ab9 */ /* 0x000fe20000000800 */
[----:B------:R-:W-:Y:S01]  /*19d0*/  ULDC UR10, c[0x0][0x284] ;  /* 0x0000a100000a7ab9 */ /* 0x000fe20000000800 */
[----:B------:R-:W-:Y:S01]  /*19e0*/  UISETP.GT.U32.AND UP0, UPT, UR41, 0x2, UPT ;  /* 0x000000022900788c */ /* 0x000fe2000bf04070 */
[C---:B------:R-:W-:Y:S01]  /*19f0*/  ISETP.GE.AND P0, PT, R98.reuse, UR7, PT ;  /* 0x0000000762007c0c */ /* 0x040fe2000bf06270 */
[----:B------:R-:W-:Y:S01]  /*1a00*/  UISETP.GE.U32.AND UP1, UPT, UR43, 0x3, UPT ;  /* 0x000000032b00788c */ /* 0x000fe2000bf26070 */
[----:B------:R-:W-:Y:S01]  /*1a10*/  SHF.R.S32.HI R12, RZ, 0x1f, R96 ;  /* 0x0000001fff0c7819 */ /* 0x000fe20000011460 */
[----:B------:R-:W-:Y:S01]  /*1a20*/  UISETP.LT.U32.AND UP0, UPT, UR43, 0x3, UP0 ;  /* 0x000000032b00788c */ /* 0x000fe20008701070 */
[----:B------:R-:W-:Y:S01]  /*1a30*/  ISETP.GE.OR P0, PT, R3, UR10, P0 ;  /* 0x0000000a03007c0c */ /* 0x000fe20008706670 */
[----:B------:R-:W-:Y:S01]  /*1a40*/  ULDC.64 UR8, c[0x0][0x5d0] ;  /* 0x0001740000087ab9 */ /* 0x000fe20000000a00 */
[----:B------:R-:W-:Y:S01]  /*1a50*/  LOP3.LUT R8, R98, 0x6, R91, 0xf8, !PT ;  /* 0x0000000662087812 */ /* 0x000fe200078ef85b */
[----:B------:R-:W-:Y:S01]  /*1a60*/  UIMAD.WIDE.U32 UR4, UR41, -0x55555555, URZ ;  /* 0xaaaaaaab290478a5 */ /* 0x000fe2000f8e003f */
[----:B------:R-:W-:Y:S01]  /*1a70*/  IMAD R5, R12, UR8, RZ ;  /* 0x000000080c057c24 */ /* 0x000fe2000f8e02ff */
[----:B------:R-:W-:Y:S01]  /*1a80*/  USEL UR6, URZ, 0x1, !UP0 ;  /* 0x000000013f067887 */ /* 0x000fe2000c000000 */
[--C-:B------:R-:W-:Y:S01]  /*1a90*/  SHF.R.S32.HI R9, RZ, 0x1f, R8.reuse ;  /* 0x0000001fff097819 */ /* 0x100fe20000011408 */
[----:B------:R-:W-:Y:S01]  /*1aa0*/  USHF.R.U32.HI UR4, URZ, 0x1, UR5 ;  /* 0x000000013f047899 */ /* 0x000fe20008011605 */
[C---:B------:R-:W-:Y:S01]  /*1ab0*/  IMAD R7, R96.reuse, UR9, R5 ;  /* 0x0000000960077c24 */ /* 0x040fe2000f8e0205 */
[----:B------:R-:W-:Y:S01]  /*1ac0*/  ULOP3.LUT UR40, UR40, UR6, URZ, 0x3c, !UPT ;  /* 0x0000000628287292 */ /* 0x000fe2000f8e3c3f */
[----:B0-----:R-:W-:Y:S01]  /*1ad0*/  IMAD.MOV.U32 R0, RZ, RZ, -0x1 ;  /* 0xffffffffff007424 */ /* 0x001fe200078e00ff */
[----:B------:R-:W-:Y:S01]  /*1ae0*/  UIMAD UR41, UR4, -0x3, UR41 ;  /* 0xfffffffd042978a4 */ /* 0x000fe2000f8e0229 */
[----:B------:R-:W-:Y:S01]  /*1af0*/  IMAD.WIDE.U32 R4, R96, UR8, R8 ;  /* 0x0000000860047c25 */ /* 0x000fe2000f8e0008 */
[----:B------:R-:W-:-:S03]  /*1b00*/  @UP1 ULOP3.LUT UR40, UR40, 0x1, UR4, 0x78, !UPT ;  /* 0x0000000128281892 */ /* 0x000fc6000f8e7804 */
[----:B------:R-:W-:Y:S01]  /*1b10*/  IMAD.IADD R5, R5, 0x1, R7 ;  /* 0x0000000105057824 */ /* 0x000fe200078e0207 */
[----:B------:R-:W-:Y:S08]  /*1b20*/  @P0 BRA `(.L_x_28) ;  /* 0x0000003000ac0947 */ /* 0x000ff00003800000 */
[----:B------:R-:W0:Y:S01]  /*1b30*/  LDC.64 R10, c[0x0][0x5c8] ;  /* 0x00017200ff0a7b82 */ /* 0x000e220000000a00 */
[----:B------:R-:W-:Y:S01]  /*1b40*/  IMAD.WIDE R14, R97, 0x80, R22 ;  /* 0x00000080610e7825 */ /* 0x000fe200078e0216 */
[----:B------:R-:W-:Y:S01]  /*1b50*/  ULDC.64 UR4, c[0x0][0x5c0] ;  /* 0x0001700000047ab9 */ /* 0x000fe20000000a00 */
[----:B------:R-:W-:Y:S02]  /*1b60*/  BSSY B0, `(.L_x_28) ;  /* 0x0000327000007945 */ /* 0x000fe40003800000 */
[----:B------:R-:W-:Y:S02]  /*1b70*/  IMAD.IADD R102, R94, 0x1, -R3 ;  /* 0x000000015e667824 */ /* 0x000fe400078e0a03 */
[----:B------:R-:W-:Y:S02]  /*1b80*/  IMAD.IADD R3, R89, 0x1, -R98 ;  /* 0x0000000159037824 */ /* 0x000fe400078e0a62 */
[-C--:B0-----:R-:W-:Y:S02]  /*1b90*/  IMAD R6, R15, R10.reuse, RZ ;  /* 0x0000000a0f067224 */ /* 0x081fe400078e02ff */
[----:B------:R-:W-:-:S04]  /*1ba0*/  IMAD.WIDE.U32 R4, R14, R10, R4 ;  /* 0x0000000a0e047225 */ /* 0x000fc800078e0004 */
[----:B------:R-:W-:Y:S01]  /*1bb0*/  IMAD R7, R14, R11, R6 ;  /* 0x0000000b0e077224 */ /* 0x000fe200078e0206 */
[----:B------:R-:W-:-:S03]  /*1bc0*/  IADD3 R4, P0, R4, UR4, RZ ;  /* 0x0000000404047c10 */ /* 0x000fc6000ff1e0ff */
[----:B------:R-:W-:Y:S01]  /*1bd0*/  IMAD.IADD R7, R5, 0x1, R7 ;  /* 0x0000000105077824 */ /* 0x000fe200078e0207 */
[----:B------:R-:W-:-:S04]  /*1be0*/  LEA R6, P1, R10, R4, 0x3 ;  /* 0x000000040a067211 */ /* 0x000fc800078218ff */
[----:B------:R-:W-:Y:S02]  /*1bf0*/  IADD3.X R5, R7, UR5, RZ, P0, !PT ;  /* 0x0000000507057c10 */ /* 0x000fe400087fe4ff */
[----:B-----5:R-:W-:Y:S02]  /*1c00*/  ISETP.NE.AND P0, PT, R88, RZ, PT ;  /* 0x000000ff5800720c */ /* 0x020fe40003f05270 */
[----:B------:R-:W-:-:S11]  /*1c10*/  LEA.HI.X R7, R10, R5, R11, 0x3, P1 ;  /* 0x000000050a077211 */ /* 0x000fd600008f1c0b */
[----:B------:R-:W-:Y:S05]  /*1c20*/  @!P0 BRA `(.L_x_29) ;  /* 0x0000002400608947 */ /* 0x000fea0003800000 */
[----:B------:R-:W0:Y:S01]  /*1c30*/  LDC.64 R98, c[0x0][0x5b0] ;  /* 0x00016c00ff627b82 */ /* 0x000e220000000a00 */
[----:B------:R-:W-:Y:S01]  /*1c40*/  ULDC.64 UR4, c[0x0][0x5b8] ;  /* 0x00016e0000047ab9 */ /* 0x000fe20000000a00 */
[----:B------:R-:W-:Y:S01]  /*1c50*/  ISETP.GE.AND P1, PT, R102, 0x1, PT ;  /* 0x000000016600780c */ /* 0x000fe20003f26270 */
[----:B------:R-:W-:Y:S01]  /*1c60*/  IMAD R11, R12, UR4, RZ ;  /* 0x000000040c0b7c24 */ /* 0x000fe2000f8e02ff */
[----:B------:R-:W-:Y:S01]  /*1c70*/  BSSY B1, `(.L_x_30) ;  /* 0x000000e000017945 */ /* 0x000fe20003800000 */
[C---:B------:R-:W-:Y:S01]  /*1c80*/  IMAD.WIDE.U32 R20, R96.reuse, UR4, R8 ;  /* 0x0000000460147c25 */ /* 0x040fe2000f8e0008 */
[----:B------:R-:W-:Y:S02]  /*1c90*/  ISETP.LT.OR P5, PT, R3, 0x1, !P1 ;  /* 0x000000010300780c */ /* 0x000fe40004fa1670 */
[----:B------:R-:W1:Y:S01]  /*1ca0*/  LDC.64 R100, c[0x0][0x5a8] ;  /* 0x00016a00ff647b82 */ /* 0x000e620000000a00 */
[----:B------:R-:W-:Y:S02]  /*1cb0*/  IMAD R11, R96, UR5, R11 ;  /* 0x00000005600b7c24 */ /* 0x000fe4000f8e020b */
[----:B------:R-:W-:-:S02]  /*1cc0*/  IMAD.MOV.U32 R12, RZ, RZ, R20 ;  /* 0x000000ffff0c7224 */ /* 0x000fc400078e0014 */
[----:B------:R-:W-:Y:S02]  /*1cd0*/  IMAD.IADD R13, R21, 0x1, R11 ;  /* 0x00000001150d7824 */ /* 0x000fe400078e020b */
[-C--:B0-----:R-:W-:Y:S02]  /*1ce0*/  IMAD R10, R15, R98.reuse, RZ ;  /* 0x000000620f0a7224 */ /* 0x081fe400078e02ff */
[----:B------:R-:W-:-:S04]  /*1cf0*/  IMAD.WIDE.U32 R8, R14, R98, R12 ;  /* 0x000000620e087225 */ /* 0x000fc800078e000c */
[----:B------:R-:W-:Y:S01]  /*1d00*/  IMAD R97, R14, R99, R10 ;  /* 0x000000630e617224 */ /* 0x000fe200078e020a */
[----:B-1----:R-:W-:-:S04]  /*1d10*/  IADD3 R8, P0, R8, R100, RZ ;  /* 0x0000006408087210 */ /* 0x002fc80007f1e0ff */
[----:B------:R-:W-:Y:S01]  /*1d20*/  IADD3.X R9, R101, R9, R97, P0, !PT ;  /* 0x0000000965097210 */ /* 0x000fe200007fe461 */
[----:B------:R-:W-:Y:S08]  /*1d30*/  @P5 BRA `(.L_x_31) ;  /* 0x0000000000045947 */ /* 0x000ff00003800000 */
[----:B------:R0:W5:Y:S02]  /*1d40*/  LDG.E.U8 R95, desc[UR38][R8.64] ;  /* 0x00000026085f7981 */ /* 0x000164000c1e1100 */
.L_x_31:
[----:B------:R-:W-:Y:S05]  /*1d50*/  BSYNC B1 ;  /* 0x0000000000017941 */ /* 0x000fea0003800000 */
.L_x_30:
[----:B-----5:R-:W-:Y:S01]  /*1d60*/  LOP3.LUT R15, R95, 0xffff, RZ, 0xc0, !PT ;  /* 0x0000ffff5f0f7812 */ /* 0x020fe200078ec0ff */
[C---:B------:R-:W-:Y:S01]  /*1d70*/  IMAD.SHL.U32 R10, R98.reuse, 0x8, RZ ;  /* 0x00000008620a7824 */ /* 0x040fe200078e00ff */
[----:B------:R-:W-:Y:S01]  /*1d80*/  SHF.L.U64.HI R11, R98, 0x3, R99 ;  /* 0x00000003620b7819 */ /* 0x000fe20000010263 */
[----:B------:R-:W-:Y:S01]  /*1d90*/  BSSY B1, `(.L_x_32) ;  /* 0x000000e000017945 */ /* 0x000fe20003800000 */
[----:B------:R-:W-:Y:S02]  /*1da0*/  PRMT R15, R15, 0x8880, RZ ;  /* 0x000088800f0f7816 */ /* 0x000fe400000000ff */
[----:B------:R-:W-:Y:S01]  /*1db0*/  ISETP.LT.OR P2, PT, R3, 0x2, !P1 ;  /* 0x000000020300780c */ /* 0x000fe20004f41670 */
[----:B------:R-:W-:Y:S01]  /*1dc0*/  IMAD.WIDE.U32 R10, R14, R98, R10 ;  /* 0x000000620e0a7225 */ /* 0x000fe200078e000a */
[----:B------:R-:W-:-:S03]  /*1dd0*/  ISETP.GE.AND P0, PT, R102, 0x9, PT ;  /* 0x000000096600780c */ /* 0x000fc60003f06270 */
[----:B------:R-:W-:Y:S01]  /*1de0*/  IMAD R14, R15, R88, RZ ;  /* 0x000000580f0e7224 */ /* 0x000fe200078e02ff */
[----:B------:R-:W-:Y:S01]  /*1df0*/  IADD3 R10, P3, P4, R20, R100, R10 ;  /* 0x00000064140a7210 */ /* 0x000fe20007c7e00a */
[----:B------:R-:W-:Y:S02]  /*1e00*/  IMAD.IADD R20, R97, 0x1, R11 ;  /* 0x0000000161147824 */ /* 0x000fe400078e020b */
[----:B------:R-:W-:-:S05]  /*1e10*/  @!P5 IMAD R15, R24, R19, R14 ;  /* 0x00000013180fd224 */ /* 0x000fca00078e020e */
[----:B------:R1:W-:Y:S01]  /*1e20*/  @!P5 STG.E.U8 desc[UR38][R4.64], R15 ;  /* 0x0000000f0400d986 */ /* 0x0003e2000c101126 */
[----:B------:R-:W-:Y:S05]  /*1e30*/  @P2 BRA `(.L_x_33) ;  /* 0x00000000000c2947 */ /* 0x000fea0003800000 */
[----:B------:R-:W1:Y:S02]  /*1e40*/  LDG.E.U8 R95, desc[UR38][R8.64+0x1] ;  /* 0x00000126085f7981 */ /* 0x000e64000c1e1100 */
[----:B-1----:R-:W-:-:S05]  /*1e50*/  PRMT R15, R95, 0x8880, RZ ;  /* 0x000088805f0f7816 */ /* 0x002fca00000000ff */
[----:B------:R-:W-:-:S07]  /*1e60*/  IMAD R14, R15, R88, RZ ;  /* 0x000000580f0e7224 */ /* 0x000fce00078e02ff */
.L_x_33:
[----:B------:R-:W-:Y:S05]  /*1e70*/  BSYNC B1 ;  /* 0x0000000000017941 */ /* 0x000fea0003800000 */
.L_x_32:
[----:B------:R-:W-:Y:S01]  /*1e80*/  ISETP.LT.OR P5, PT, R3, 0x1, !P0 ;  /* 0x000000010300780c */ /* 0x000fe200047a1670 */
[----:B------:R-:W-:Y:S01]  /*1e90*/  @!P2 IMAD R25, R25, R19, R14 ;  /* 0x000000131919a224 */ /* 0x000fe200078e020e */
[----:B------:R-:W-:Y:S01]  /*1ea0*/  BSSY B1, `(.L_x_34) ;  /* 0x000000a000017945 */ /* 0x000fe20003800000 */
[----:B------:R-:W-:Y:S02]  /*1eb0*/  IADD3.X R11, R13, R101, R20, P3, P4 ;  /* 0x000000650d0b7210 */ /* 0x000fe40001fe8414 */
[C---:B------:R-:W-:Y:S01]  /*1ec0*/  ISETP.LT.OR P3, PT, R3.reuse, 0x2, !P0 ;  /* 0x000000020300780c */ /* 0x040fe20004761670 */
[----:B------:R2:W-:Y:S01]  /*1ed0*/  @!P2 STG.E.U8 desc[UR38][R4.64+0x1], R25 ;  /* 0x000001190400a986 */ /* 0x0005e2000c101126 */
[C---:B------:R-:W-:Y:S02]  /*1ee0*/  ISETP.LT.OR P4, PT, R3.reuse, 0x9, !P1 ;  /* 0x000000090300780c */ /* 0x040fe40004f81670 */
[----:B------:R-:W-:-:S04]  /*1ef0*/  ISETP.LT.OR P2, PT, R3, 0xa, !P1 ;  /* 0x0000000a0300780c */ /* 0x000fc80004f41670 */
[----:B------:R-:W-:Y:S09]  /*1f00*/  @P5 BRA `(.L_x_35) ;  /* 0x00000000000c5947 */ /* 0x000ff20003800000 */
[----:B------:R-:W3:Y:S02]  /*1f10*/  LDG.E.U8 R95, desc[UR38][R10.64] ;  /* 0x000000260a5f7981 */ /* 0x000ee4000c1e1100 */
[----:B---3--:R-:W-:-:S05]  /*1f20*/  PRMT R13, R95, 0x8880, RZ ;  /* 0x000088805f0d7816 */ /* 0x008fca00000000ff */
[----:B------:R-:W-:-:S07]  /*1f30*/  IMAD R14, R13, R88, RZ ;  /* 0x000000580d0e7224 */ /* 0x000fce00078e02ff */
.L_x_35:
[----:B------:R-:W-:Y:S05]  /*1f40*/  BSYNC B1 ;  /* 0x0000000000017941 */ /* 0x000fea0003800000 */
.L_x_34:
[----:B------:R-:W-:Y:S01]  /*1f50*/  @!P5 IMAD R13, R26, R19, R14 ;  /* 0x000000131a0dd224 */ /* 0x000fe200078e020e */
[----:B------:R-:W-:Y:S04]  /*1f60*/  BSSY B1, `(.L_x_36) ;  /* 0x0000006000017945 */ /* 0x000fe80003800000 */
[----:B------:R3:W-:Y:S01]  /*1f70*/  @!P5 STG.E.U8 desc[UR38][R6.64], R13 ;  /* 0x0000000d0600d986 */ /* 0x0007e2000c101126 */
[----:B------:R-:W-:Y:S05]  /*1f80*/  @P3 BRA `(.L_x_37) ;  /* 0x00000000000c3947 */ /* 0x000fea0003800000 */
[----:B------:R-:W3:Y:S02]  /*1f90*/  LDG.E.U8 R95, desc[UR38][R10.64+0x1] ;  /* 0x000001260a5f7981 */ /* 0x000ee4000c1e1100 */
[----:B---3--:R-:W-:-:S05]  /*1fa0*/  PRMT R13, R95, 0x8880, RZ ;  /* 0x000088805f0d7816 */ /* 0x008fca00000000ff */
[----:B------:R-:W-:-:S07]  /*1fb0*/  IMAD R14, R13, R88, RZ ;  /* 0x000000580d0e7224 */ /* 0x000fce00078e02ff */
.L_x_37:
[----:B------:R-:W-:Y:S05]  /*1fc0*/  BSYNC B1 ;  /* 0x0000000000017941 */ /* 0x000fea0003800000 */
.L_x_36:
[----:B------:R-:W-:Y:S01]  /*1fd0*/  @!P3 IMAD R27, R27, R19, R14 ;  /* 0x000000131b1bb224 */ /* 0x000fe200078e020e */
[----:B------:R-:W-:Y:S04]  /*1fe0*/  BSSY B1, `(.L_x_38) ;  /* 0x0000006000017945 */ /* 0x000fe80003800000 */
[----:B------:R4:W-:Y:S01]  /*1ff0*/  @!P3 STG.E.U8 desc[UR38][R6.64+0x1], R27 ;  /* 0x0000011b0600b986 */ /* 0x0009e2000c101126 */
[----:B------:R-:W-:Y:S05]  /*2000*/  @P4 BRA `(.L_x_39) ;  /* 0x00000000000c4947 */ /* 0x000fea0003800000 */
[----:B------:R-:W3:Y:S02]  /*2010*/  LDG.E.U8 R95, desc[UR38][R8.64+0x8] ;  /* 0x00000826085f7981 */ /* 0x000ee4000c1e1100 */
[----:B---3--:R-:W-:-:S05]  /*2020*/  PRMT R13, R95, 0x8880, RZ ;  /* 0x000088805f0d7816 */ /* 0x008fca00000000ff */
[----:B------:R-:W-:-:S07]  /*2030*/  IMAD R14, R13, R88, RZ ;  /* 0x000000580d0e7224 */ /* 0x000fce00078e02ff */
.L_x_39:
[----:B------:R-:W-:Y:S05]  /*2040*/  BSYNC B1 ;  /* 0x0000000000017941 */ /* 0x000fea0003800000 */
.L_x_38:
[----:B---3--:R-:W-:Y:S01]  /*2050*/  @!P4 IMAD R13, R28, R19, R14 ;  /* 0x000000131c0dc224 */ /* 0x008fe200078e020e */
[----:B------:R-:W-:Y:S04]  /*2060*/  BSSY B1, `(.L_x_40) ;  /* 0x0000006000017945 */ /* 0x000fe80003800000 */
[----:B------:R3:W-:Y:S01]  /*2070*/  @!P4 STG.E.U8 desc[UR38][R4.64+0x8], R13 ;  /* 0x0000080d0400c986 */ /* 0x0007e2000c101126 */
[----:B------:R-:W-:Y:S05]  /*2080*/  @P2 BRA `(.L_x_41) ;  /* 0x00000000000c2947 */ /* 0x000fea0003800000 */
[----:B------:R-:W3:Y:S02]  /*2090*/  LDG.E.U8 R95, desc[UR38][R8.64+0x9] ;  /* 0x00000926085f7981 */ /* 0x000ee4000c1e1100 */
[----:B---3--:R-:W-:-:S05]  /*20a0*/  PRMT R13, R95, 0x8880, RZ ;  /* 0x000088805f0d7816 */ /* 0x008fca00000000ff */
[----:B------:R-:W-:-:S07]  /*20b0*/  IMAD R14, R13, R88, RZ ;  /* 0x000000580d0e7224 */ /* 0x000fce00078e02ff */
.L_x_41:
[----:B------:R-:W-:Y:S05]  /*20c0*/  BSYNC B1 ;  /* 0x0000000000017941 */ /* 0x000fea0003800000 */
.L_x_40:
[----:B------:R-:W-:Y:S01]  /*20d0*/  ISETP.LT.OR P4, PT, R3, 0x9, !P0 ;  /* 0x000000090300780c */ /* 0x000fe20004781670 */
[----:B------:R-:W-:Y:S01]  /*20e0*/  @!P2 IMAD R29, R29, R19, R14 ;  /* 0x000000131d1da224 */ /* 0x000fe200078e020e */
[----:B------:R-:W-:Y:S01]  /*20f0*/  BSSY B1, `(.L_x_42) ;  /* 0x0000009000017945 */ /* 0x000fe20003800000 */
[C---:B------:R-:W-:Y:S02]  /*2100*/  ISETP.LT.OR P3, PT, R3.reuse, 0xa, !P0 ;  /* 0x0000000a0300780c */ /* 0x040fe40004761670 */
[C---:B------:R-:W-:Y:S01]  /*2110*/  ISETP.LT.OR P5, PT, R3.reuse, 0x11, !P1 ;  /* 0x000000110300780c */ /* 0x040fe20004fa1670 */
[----:B------:R0:W-:Y:S01]  /*2120*/  @!P2 STG.E.U8 desc[UR38][R4.64+0x9], R29 ;  /* 0x0000091d0400a986 */ /* 0x0001e2000c101126 */
[----:B------:R-:W-:-:S06]  /*2130*/  ISETP.LT.OR P2, PT, R3, 0x12, !P1 ;  /* 0x000000120300780c */ /* 0x000fcc0004f41670 */
[----:B------:R-:W-:Y:S07]  /*2140*/  @P4 BRA `(.L_x_43) ;  /* 0x00000000000c4947 */ /* 0x000fee0003800000 */
[----:B------:R-:W3:Y:S02]  /*2150*/  LDG.E.U8 R95, desc[UR38][R10.64+0x8] ;  /* 0x000008260a5f7981 */ /* 0x000ee4000c1e1100 */
[----:B---3--:R-:W-:-:S05]  /*2160*/  PRMT R13, R95, 0x8880, RZ ;  /* 0x000088805f0d7816 */ /* 0x008fca00000000ff */
[----:B------:R-:W-:-:S07]  /*2170*/  IMAD R14, R13, R88, RZ ;  /* 0x000000580d0e7224 */ /* 0x000fce00078e02ff */
.L_x_43:
[----:B------:R-:W-:Y:S05]  /*2180*/  BSYNC B1 ;  /* 0x0000000000017941 */ /* 0x000fea0003800000 */
.L_x_42:
[----:B---3--:R-:W-:Y:S01]  /*2190*/  @!P4 IMAD R13, R30, R19, R14 ;  /* 0x000000131e0dc224 */ /* 0x008fe200078e020e */
[----:B------:R-:W-:Y:S04]  /*21a0*/  BSSY B1, `(.L_x_44) ;  /* 0x0000006000017945 */ /* 0x000fe80003800000 */
[----:B------:R3:W-:Y:S01]  /*21b0*/  @!P4 STG.E.U8 desc[UR38][R6.64+0x8], R13 ;  /* 0x0000080d0600c986 */ /* 0x0007e2000c101126 */
[----:B------:R-:W-:Y:S05]  /*21c0*/  @P3 BRA `(.L_x_45) ;  /* 0x00000000000c3947 */ /* 0x000fea0003800000 */
[----:B------:R-:W3:Y:S02]  /*21d0*/  LDG.E.U8 R95, desc[UR38][R10.64+0x9] ;  /* 0x000009260a5f7981 */ /* 0x000ee4000c1e1100 */
[----:B---3--:R-:W-:-:S05]  /*21e0*/  PRMT R13, R95, 0x8880, RZ ;  /* 0x000088805f0d7816 */ /* 0x008fca00000000ff */
[----:B------:R-:W-:-:S07]  /*21f0*/  IMAD R14, R13, R88, RZ ;  /* 0x000000580d0e7224 */ /* 0x000fce00078e02ff */
.L_x_45:
[----:B------:R-:W-:Y:S05]  /*2200*/  BSYNC B1 ;  /* 0x0000000000017941 */ /* 0x000fea0003800000 */
.L_x_44:
[----:B------:R-:W-:Y:S01]  /*2210*/  @!P3 IMAD R31, R31, R19, R14 ;  /* 0x000000131f1fb224 */ /* 0x000fe200078e020e */
[----:B------:R-:W-:Y:S04]  /*2220*/  BSSY B1, `(.L_x_46) ;  /* 0x0000006000017945 */ /* 0x000fe80003800000 */
[----:B------:R0:W-:Y:S01]  /*2230*/  @!P3 STG.E.U8 desc[UR38][R6.64+0x9], R31 ;  /* 0x0000091f0600b986 */ /* 0x0001e2000c101126 */
[----:B------:R-:W-:Y:S05]  /*2240*/  @P5 BRA `(.L_x_47) ;  /* 0x00000000000c5947 */ /* 0x000fea0003800000 */
[----:B------:R-:W3:Y:S02]  /*2250*/  LDG.E.U8 R95, desc[UR38][R8.64+0x10] ;  /* 0x00001026085f7981 */ /* 0x000ee4000c1e1100 */
[----:B---3--:R-:W-:-:S05]  /*2260*/  PRMT R13, R95, 0x8880, RZ ;  /* 0x000088805f0d7816 */ /* 0x008fca00000000ff */
[----:B------:R-:W-:-:S07]  /*2270*/  IMAD R14, R13, R88, RZ ;  /* 0x000000580d0e7224 */ /* 0x000fce00078e02ff */
.L_x_47:
[----:B------:R-:W-:Y:S05]  /*2280*/  BSYNC B1 ;  /* 0x0000000000017941 */ /* 0x000fea0003800000 */
.L_x_46:
[----:B---3--:R-:W-:Y:S01]  /*2290*/  @!P5 IMAD R13, R32, R19, R14 ;  /* 0x00000013200dd224 */ /* 0x008fe200078e020e */
[----:B------:R-:W-:Y:S04]  /*22a0*/  BSSY B1, `(.L_x_48) ;  /* 0x0000006000017945 */ /* 0x000fe80003800000 */
[----:B------:R3:W-:Y:S01]  /*22b0*/  @!P5 STG.E.U8 desc[UR38][R4.64+0x10], R13 ;  /* 0x0000100d0400d986 */ /* 0x0007e2000c101126 */
[----:B------:R-:W-:Y:S05]  /*22c0*/  @P2 BRA `(.L_x_49) ;  /* 0x00000000000c2947 */ /* 0x000fea0003800000 */
[----:B------:R-:W3:Y:S02]  /*22d0*/  LDG.E.U8 R95, desc[UR38][R8.64+0x11] ;  /* 0x00001126085f7981 */ /* 0x000ee4000c1e1100 */
[----:B---3--:R-:W-:-:S05]  /*22e0*/  PRMT R13, R95, 0x8880, RZ ;  /* 0x000088805f0d7816 */ /* 0x008fca00000000ff */
[----:B------:R-:W-:-:S07]  /*22f0*/  IMAD R14, R13, R88, RZ ;  /* 0x000000580d0e7224 */ /* 0x000fce00078e02ff */
.L_x_49:
[----:B------:R-:W-:Y:S05]  /*2300*/  BSYNC B1 ;  /* 0x0000000000017941 */ /* 0x000fea0003800000 */
.L_x_48:
        /* <DEDUP_REMOVED lines=11> */
.L_x_51:
[----:B------:R-:W-:Y:S05]  /*23c0*/  BSYNC B1 ;  /* 0x0000000000017941 */ /* 0x000fea0003800000 */
.L_x_50:
[----:B---3--:R-:W-:Y:S01]  /*23d0*/  @!P4 IMAD R13, R34, R19, R14 ;  /* 0x00000013220dc224 */ /* 0x008fe200078e020e */
[----:B------:R-:W-:Y:S04]  /*23e0*/  BSSY B1, `(.L_x_52) ;  /* 0x0000006000017945 */ /* 0x000fe80003800000 */
[----:B------:R3:W-:Y:S01]  /*23f0*/  @!P4 STG.E.U8 desc[UR38][R6.64+0x10], R13 ;  /* 0x0000100d0600c986 */ /* 0x0007e2000c101126 */
[----:B------:R-:W-:Y:S05]  /*2400*/  @P3 BRA `(.L_x_53) ;  /* 0x00000000000c3947 */ /* 0x000fea0003800000 */
[----:B------:R-:W3:Y:S02]  /*2410*/  LDG.E.U8 R95, desc[UR38][R10.64+0x11] ;  /* 0x000011260a5f7981 */ /* 0x000ee4000c1e1100 */
[----:B---3--:R-:W-:-:S05]  /*2420*/  PRMT R13, R95, 0x8880, RZ ;  /* 0x000088805f0d7816 */ /* 0x008fca00000000ff */
[----:B------:R-:W-:-:S07]  /*2430*/  IMAD R14, R13, R88, RZ ;  /* 0x000000580d0e7224 */ /* 0x000fce00078e02ff */
.L_x_53:
[----:B------:R-:W-:Y:S05]  /*2440*/  BSYNC B1 ;  /* 0x0000000000017941 */ /* 0x000fea0003800000 */
.L_x_52:
[----:B------:R-:W-:Y:S01]  /*2450*/  @!P3 IMAD R35, R35, R19, R14 ;  /* 0x000000132323b224 */ /* 0x000fe200078e020e */
[----:B------:R-:W-:Y:S04]  /*2460*/  BSSY B1, `(.L_x_54) ;  /* 0x0000006000017945 */ /* 0x000fe80003800000 */
[----:B------:R0:W-:Y:S01]  /*2470*/  @!P3 STG.E.U8 desc[UR38][R6.64+0x11], R35 ;  /* 0x000011230600b986 */ /* 0x0001e2000c101126 */
[----:B------:R-:W-:Y:S05]  /*2480*/  @P5 BRA `(.L_x_55) ;  /* 0x00000000000c5947 */ /* 0x000fea0003800000 */
[----:B------:R-:W3:Y:S02]  /*2490*/  LDG.E.U8 R95, desc[UR38][R8.64+0x18] ;  /* 0x00001826085f7981 */ /* 0x000ee4000c1e1100 */
[----:B---3--:R-:W-:-:S05]  /*24a0*/  PRMT R13, R95, 0x8880, RZ ;  /* 0x000088805f0d7816 */ /* 0x008fca00000000ff */
[----:B------:R-:W-:-:S07]  /*24b0*/  IMAD R14, R13, R88, RZ ;  /* 0x000000580d0e7224 */ /* 0x000fce00078e02ff */
.L_x_55:
[----:B------:R-:W-:Y:S05]  /*24c0*/  BSYNC B1 ;  /* 0x0000000000017941 */ /* 0x000fea0003800000 */
.L_x_54:
[----:B---3--:R-:W-:Y:S01]  /*24d0*/  @!P5 IMAD R13, R36, R19, R14 ;  /* 0x00000013240dd224 */ /* 0x008fe200078e020e */
[----:B------:R-:W-:Y:S04]  /*24e0*/  BSSY B1, `(.L_x_56) ;  /* 0x0000006000017945 */ /* 0x000fe80003800000 */
[----:B------:R3:W-:Y:S01]  /*24f0*/  @!P5 STG.E.U8 desc[UR38][R4.64+0x18], R13 ;  /* 0x0000180d0400d986 */ /* 0x0007e2000c101126 */
[----:B------:R-:W-:Y:S05]  /*2500*/  @P2 BRA `(.L_x_57) ;  /* 0x00000000000c2947 */ /* 0x000fea0003800000 */
[----:B------:R-:W3:Y:S02]  /*2510*/  LDG.E.U8 R95, desc[UR38][R8.64+0x19] ;  /* 0x00001926085f7981 */ /* 0x000ee4000c1e1100 */
[----:B---3--:R-:W-:-:S05]  /*2520*/  PRMT R13, R95, 0x8880, RZ ;  /* 0x000088805f0d7816 */ /* 0x008fca00000000ff */
[----:B------:R-:W-:-:S07]  /*2530*/  IMAD R14, R13, R88, RZ ;  /* 0x000000580d0e7224 */ /* 0x000fce00078e02ff */
.L_x_57:
[----:B------:R-:W-:Y:S05]  /*2540*/  BSYNC B1 ;  /* 0x0000000000017941 */ /* 0x000fea0003800000 */
.L_x_56:
        /* <DEDUP_REMOVED lines=11> */
.L_x_59:
[----:B------:R-:W-:Y:S05]  /*2600*/  BSYNC B1 ;  /* 0x0000000000017941 */ /* 0x000fea0003800000 */
.L_x_58:
[----:B---3--:R-:W-:Y:S01]  /*2610*/  @!P4 IMAD R13, R38, R19, R14 ;  /* 0x00000013260dc224 */ /* 0x008fe200078e020e */
[----:B------:R-:W-:Y:S04]  /*2620*/  BSSY B1, `(.L_x_60) ;  /* 0x0000006000017945 */ /* 0x000fe80003800000 */
[----:B------:R3:W-:Y:S01]  /*2630*/  @!P4 STG.E.U8 desc[UR38][R6.64+0x18], R13 ;  /* 0x0000180d0600c986 */ /* 0x0007e2000c101126 */
[----:B------:R-:W-:Y:S05]  /*2640*/  @P3 BRA `(.L_x_61) ;  /* 0x00000000000c3947 */ /* 0x000fea0003800000 */
[----:B------:R-:W3:Y:S02]  /*2650*/  LDG.E.U8 R95, desc[UR38][R10.64+0x19] ;  /* 0x000019260a5f7981 */ /* 0x000ee4000c1e1100 */
[----:B---3--:R-:W-:-:S05]  /*2660*/  PRMT R13, R95, 0x8880, RZ ;  /* 0x000088805f0d7816 */ /* 0x008fca00000000ff */
[----:B------:R-:W-:-:S07]  /*2670*/  IMAD R14, R13, R88, RZ ;  /* 0x000000580d0e7224 */ /* 0x000fce00078e02ff */
.L_x_61:
[----:B------:R-:W-:Y:S05]  /*2680*/  BSYNC B1 ;  /* 0x0000000000017941 */ /* 0x000fea0003800000 */
.L_x_60:
[----:B------:R-:W-:Y:S01]  /*2690*/  @!P3 IMAD R39, R39, R19, R14 ;  /* 0x000000132727b224 */ /* 0x000fe200078e020e */
[----:B------:R-:W-:Y:S04]  /*26a0*/  BSSY B1, `(.L_x_62) ;  /* 0x0000006000017945 */ /* 0x000fe80003800000 */
[----:B------:R0:W-:Y:S01]  /*26b0*/  @!P3 STG.E.U8 desc[UR38][R6.64+0x19], R39 ;  /* 0x000019270600b986 */ /* 0x0001e2000c101126 */
[----:B------:R-:W-:Y:S05]  /*26c0*/  @P5 BRA `(.L_x_63) ;  /* 0x00000000000c5947 */ /* 0x000fea0003800000 */
[----:B------:R-:W3:Y:S02]  /*26d0*/  LDG.E.U8 R95, desc[UR38][R8.64+0x20] ;  /* 0x00002026085f7981 */ /* 0x000ee4000c1e1100 */
[----:B---3--:R-:W-:-:S05]  /*26e0*/  PRMT R13, R95, 0x8880, RZ ;  /* 0x000088805f0d7816 */ /* 0x008fca00000000ff */
[----:B------:R-:W-:-:S07]  /*26f0*/  IMAD R14, R13, R88, RZ ;  /* 0x000000580d0e7224 */ /* 0x000fce00078e02ff */
.L_x_63:
[----:B------:R-:W-:Y:S05]  /*2700*/  BSYNC B1 ;  /* 0x0000000000017941 */ /* 0x000fea0003800000 */
.L_x_62:
[----:B---3--:R-:W-:Y:S01]  /*2710*/  @!P5 IMAD R13, R40, R19, R14 ;  /* 0x00000013280dd224 */ /* 0x008fe200078e020e */
[----:B------:R-:W-:Y:S04]  /*2720*/  BSSY B1, `(.L_x_64) ;  /* 0x0000006000017945 */ /* 0x000fe80003800000 */
[----:B------:R3:W-:Y:S01]  /*2730*/  @!P5 STG.E.U8 desc[UR38][R4.64+0x20], R13 ;  /* 0x0000200d0400d986 */ /* 0x0007e2000c101126 */
[----:B------:R-:W-:Y:S05]  /*2740*/  @P2 BRA `(.L_x_65) ;  /* 0x00000000000c2947 */ /* 0x000fea0003800000 */
[----:B------:R-:W3:Y:S02]  /*2750*/  LDG.E.U8 R95, desc[UR38][R8.64+0x21] ;  /* 0x00002126085f7981 */ /* 0x000ee4000c1e1100 */
[----:B---3--:R-:W-:-:S05]  /*2760*/  PRMT R13, R95, 0x8880, RZ ;  /* 0x000088805f0d7816 */ /* 0x008fca00000000ff */
[----:B------:R-:W-:-:S07]  /*2770*/  IMAD R14, R13, R88, RZ ;  /* 0x000000580d0e7224 */ /* 0x000fce00078e02ff */
.L_x_65:
[----:B------:R-:W-:Y:S05]  /*2780*/  BSYNC B1 ;  /* 0x0000000000017941 */ /* 0x000fea0003800000 */
.L_x_64:
        /* <DEDUP_REMOVED lines=11> */
.L_x_67:
[----:B------:R-:W-:Y:S05]  /*2840*/  BSYNC B1 ;  /* 0x0000000000017941 */ /* 0x000fea0003800000 */
.L_x_66:
[----:B---3--:R-:W-:Y:S01]  /*2850*/  @!P4 IMAD R13, R42, R19, R14 ;  /* 0x000000132a0dc224 */ /* 0x008fe200078e020e */
[----:B------:R-:W-:Y:S04]  /*2860*/  BSSY B1, `(.L_x_68) ;  /* 0x0000006000017945 */ /* 0x000fe80003800000 */
[----:B------:R3:W-:Y:S01]  /*2870*/  @!P4 STG.E.U8 desc[UR38][R6.64+0x20], R13 ;  /* 0x0000200d0600c986 */ /* 0x0007e2000c101126 */
[----:B------:R-:W-:Y:S05]  /*2880*/  @P3 BRA `(.L_x_69) ;  /* 0x00000000000c3947 */ /* 0x000fea0003800000 */
[----:B------:R-:W3:Y:S02]  /*2890*/  LDG.E.U8 R95, desc[UR38][R10.64+0x21] ;  /* 0x000021260a5f7981 */ /* 0x000ee4000c1e1100 */
[----:B---3--:R-:W-:-:S05]  /*28a0*/  PRMT R13, R95, 0x8880, RZ ;  /* 0x000088805f0d7816 */ /* 0x008fca00000000ff */
[----:B------:R-:W-:-:S07]  /*28b0*/  IMAD R14, R13, R88, RZ ;  /* 0x000000580d0e7224 */ /* 0x000fce00078e02ff */
.L_x_69:
[----:B------:R-:W-:Y:S05]  /*28c0*/  BSYNC B1 ;  /* 0x0000000000017941 */ /* 0x000fea0003800000 */
.L_x_68:
[----:B------:R-:W-:Y:S01]  /*28d0*/  @!P3 IMAD R43, R43, R19, R14 ;  /* 0x000000132b2bb224 */ /* 0x000fe200078e020e */
[----:B------:R-:W-:Y:S04]  /*28e0*/  BSSY B1, `(.L_x_70) ;  /* 0x0000006000017945 */ /* 0x000fe80003800000 */
[----:B------:R0:W-:Y:S01]  /*28f0*/  @!P3 STG.E.U8 desc[UR38][R6.64+0x21], R43 ;  /* 0x0000212b0600b986 */ /* 0x0001e2000c101126 */
[----:B------:R-:W-:Y:S05]  /*2900*/  @P5 BRA `(.L_x_71) ;  /* 0x00000000000c5947 */ /* 0x000fea0003800000 */
[----:B------:R-:W3:Y:S02]  /*2910*/  LDG.E.U8 R95, desc[UR38][R8.64+0x28] ;  /* 0x00002826085f7981 */ /* 0x000ee4000c1e1100 */
[----:B---3--:R-:W-:-:S05]  /*2920*/  PRMT R13, R95, 0x8880, RZ ;  /* 0x000088805f0d7816 */ /* 0x008fca00000000ff */
[----:B------:R-:W-:-:S07]  /*2930*/  IMAD R14, R13, R88, RZ ;  /* 0x000000580d0e7224 */ /* 0x000fce00078e02ff */
.L_x_71:
[----:B------:R-:W-:Y:S05]  /*2940*/  BSYNC B1 ;  /* 0x0000000000017941 */ /* 0x000fea0003800000 */
.L_x_70:
[----:B---3--:R-:W-:Y:S01]  /*2950*/  @!P5 IMAD R13, R44, R19, R14 ;  /* 0x000000132c0dd224 */ /* 0x008fe200078e020e */
[----:B------:R-:W-:Y:S04]  /*2960*/  BSSY B1, `(.L_x_72) ;  /* 0x0000006000017945 */ /* 0x000fe80003800000 */
[----:B------:R3:W-:Y:S01]  /*2970*/  @!P5 STG.E.U8 desc[UR38][R4.64+0x28], R13 ;  /* 0x0000280d0400d986 */ /* 0x0007e2000c101126 */
[----:B------:R-:W-:Y:S05]  /*2980*/  @P2 BRA `(.L_x_73) ;  /* 0x00000000000c2947 */ /* 0x000fea0003800000 */
[----:B------:R-:W3:Y:S02]  /*2990*/  LDG.E.U8 R95, desc[UR38][R8.64+0x29] ;  /* 0x00002926085f7981 */ /* 0x000ee4000c1e1100 */
[----:B---3--:R-:W-:-:S05]  /*29a0*/  PRMT R13, R95, 0x8880, RZ ;  /* 0x000088805f0d7816 */ /* 0x008fca00000000ff */
[----:B------:R-:W-:-:S07]  /*29b0*/  IMAD R14, R13, R88, RZ ;  /* 0x000000580d0e7224 */ /* 0x000fce00078e02ff */
.L_x_73:
[----:B------:R-:W-:Y:S05]  /*29c0*/  BSYNC B1 ;  /* 0x0000000000017941 */ /* 0x000fea0003800000 */
.L_x_72:
        /* <DEDUP_REMOVED lines=11> */
.L_x_75:
[----:B------:R-:W-:Y:S05]  /*2a80*/  BSYNC B1 ;  /* 0x0000000000017941 */ /* 0x000fea0003800000 */
.L_x_74:
[----:B---3--:R-:W-:Y:S01]  /*2a90*/  @!P4 IMAD R13, R46, R19, R14 ;  /* 0x000000132e0dc224 */ /* 0x008fe200078e020e */
[----:B------:R-:W-:Y:S04]  /*2aa0*/  BSSY B1, `(.L_x_76) ;  /* 0x0000006000017945 */ /* 0x000fe80003800000 */
[----:B------:R3:W-:Y:S01]  /*2ab0*/  @!P4 STG.E.U8 desc[UR38][R6.64+0x28], R13 ;  /* 0x0000280d0600c986 */ /* 0x0007e2000c101126 */
[----:B------:R-:W-:Y:S05]  /*2ac0*/  @P3 BRA `(.L_x_77) ;  /* 0x00000000000c3947 */ /* 0x000fea0003800000 */
[----:B------:R-:W3:Y:S02]  /*2ad0*/  LDG.E.U8 R95, desc[UR38][R10.64+0x29] ;  /* 0x000029260a5f7981 */ /* 0x000ee4000c1e1100 */
[----:B---3--:R-:W-:-:S05]  /*2ae0*/  PRMT R13, R95, 0x8880, RZ ;  /* 0x000088805f0d7816 */ /* 0x008fca00000000ff */
[----:B------:R-:W-:-:S07]  /*2af0*/  IMAD R14, R13, R88, RZ ;  /* 0x000000580d0e7224 */ /* 0x000fce00078e02ff */
.L_x_77:
[----:B------:R-:W-:Y:S05]  /*2b00*/  BSYNC B1 ;  /* 0x0000000000017941 */ /* 0x000fea0003800000 */
.L_x_76:
[----:B------:R-:W-:Y:S01]  /*2b10*/  @!P3 IMAD R47, R47, R19, R14 ;  /* 0x000000132f2fb224 */ /* 0x000fe200078e020e */
[----:B------:R-:W-:Y:S04]  /*2b20*/  BSSY B1, `(.L_x_78) ;  /* 0x0000006000017945 */ /* 0x000fe80003800000 */
[----:B------:R0:W-:Y:S01]  /*2b30*/  @!P3 STG.E.U8 desc[UR38][R6.64+0x29], R47 ;  /* 0x0000292f0600b986 */ /* 0x0001e2000c101126 */
[----:B------:R-:W-:Y:S05]  /*2b40*/  @P5 BRA `(.L_x_79) ;  /* 0x00000000000c5947 */ /* 0x000fea0003800000 */
[----:B------:R-:W3:Y:S02]  /*2b50*/  LDG.E.U8 R95, desc[UR38][R8.64+0x30] ;  /* 0x00003026085f7981 */ /* 0x000ee4000c1e1100 */
[----:B---3--:R-:W-:-:S05]  /*2b60*/  PRMT R13, R95, 0x8880, RZ ;  /* 0x000088805f0d7816 */ /* 0x008fca00000000ff */
[----:B------:R-:W-:-:S07]  /*2b70*/  IMAD R14, R13, R88, RZ ;  /* 0x000000580d0e7224 */ /* 0x000fce00078e02ff */
.L_x_79:
[----:B------:R-:W-:Y:S05]  /*2b80*/  BSYNC B1 ;  /* 0x0000000000017941 */ /* 0x000fea0003800000 */
.L_x_78:
[----:B---3--:R-:W-:Y:S01]  /*2b90*/  @!P5 IMAD R13, R48, R19, R14 ;  /* 0x00000013300dd224 */ /* 0x008fe200078e020e */
[----:B------:R-:W-:Y:S04]  /*2ba0*/  BSSY B1, `(.L_x_80) ;  /* 0x0000006000017945 */ /* 0x000fe80003800000 */
[----:B------:R3:W-:Y:S01]  /*2bb0*/  @!P5 STG.E.U8 desc[UR38][R4.64+0x30], R13 ;  /* 0x0000300d0400d986 */ /* 0x0007e2000c101126 */
[----:B------:R-:W-:Y:S05]  /*2bc0*/  @P2 BRA `(.L_x_81) ;  /* 0x00000000000c2947 */ /* 0x000fea0003800000 */
[----:B------:R-:W3:Y:S02]  /*2bd0*/  LDG.E.U8 R95, desc[UR38][R8.64+0x31] ;  /* 0x00003126085f7981 */ /* 0x000ee4000c1e1100 */
[----:B---3--:R-:W-:-:S05]  /*2be0*/  PRMT R13, R95, 0x8880, RZ ;  /* 0x000088805f0d7816 */ /* 0x008fca00000000ff */
[----:B------:R-:W-:-:S07]  /*2bf0*/  IMAD R14, R13, R88, RZ ;  /* 0x000000580d0e7224 */ /* 0x000fce00078e02ff */
.L_x_81:
[----:B------:R-:W-:Y:S05]  /*2c00*/  BSYNC B1 ;  /* 0x0000000000017941 */ /* 0x000fea0003800000 */
.L_x_80:
        /* <DEDUP_REMOVED lines=11> */
.L_x_83:
[----:B------:R-:W-:Y:S05]  /*2cc0*/  BSYNC B1 ;  /* 0x0000000000017941 */ /* 0x000fea0003800000 */
.L_x_82:
[----:B---3--:R-:W-:Y:S01]  /*2cd0*/  @!P4 IMAD R13, R50, R19, R14 ;  /* 0x00000013320dc224 */ /* 0x008fe200078e020e */
[----:B------:R-:W-:Y:S04]  /*2ce0*/  BSSY B1, `(.L_x_84) ;  /* 0x0000006000017945 */ /* 0x000fe80003800000 */
[----:B------:R3:W-:Y:S01]  /*2cf0*/  @!P4 STG.E.U8 desc[UR38][R6.64+0x30], R13 ;  /* 0x0000300d0600c986 */ /* 0x0007e2000c101126 */
[----:B------:R-:W-:Y:S05]  /*2d00*/  @P3 BRA `(.L_x_85) ;  /* 0x00000000000c3947 */ /* 0x000fea0003800000 */
[----:B------:R-:W3:Y:S02]  /*2d10*/  LDG.E.U8 R95, desc[UR38][R10.64+0x31] ;  /* 0x000031260a5f7981 */ /* 0x000ee4000c1e1100 */
[----:B---3--:R-:W-:-:S05]  /*2d20*/  PRMT R13, R95, 0x8880, RZ ;  /* 0x000088805f0d7816 */ /* 0x008fca00000000ff */
[----:B------:R-:W-:-:S07]  /*2d30*/  IMAD R14, R13, R88, RZ ;  /* 0x000000580d0e7224 */ /* 0x000fce00078e02ff */
.L_x_85:
[----:B------:R-:W-:Y:S05]  /*2d40*/  BSYNC B1 ;  /* 0x0000000000017941 */ /* 0x000fea0003800000 */
.L_x_84:
[----:B------:R-:W-:Y:S01]  /*2d50*/  @!P3 IMAD R51, R51, R19, R14 ;  /* 0x000000133333b224 */ /* 0x000fe200078e020e */
[----:B------:R-:W-:Y:S04]  /*2d60*/  BSSY B1, `(.L_x_86) ;  /* 0x0000006000017945 */ /* 0x000fe80003800000 */
[----:B------:R0:W-:Y:S01]  /*2d70*/  @!P3 STG.E.U8 desc[UR38][R6.64+0x31], R51 ;  /* 0x000031330600b986 */ /* 0x0001e2000c101126 */
[----:B------:R-:W-:Y:S05]  /*2d80*/  @P5 BRA `(.L_x_87) ;  /* 0x00000000000c5947 */ /* 0x000fea0003800000 */
[----:B------:R-:W3:Y:S02]  /*2d90*/  LDG.E.U8 R95, desc[UR38][R8.64+0x38] ;  /* 0x00003826085f7981 */ /* 0x000ee4000c1e1100 */
[----:B---3--:R-:W-:-:S05]  /*2da0*/  PRMT R13, R95, 0x8880, RZ ;  /* 0x000088805f0d7816 */ /* 0x008fca00000000ff */
[----:B------:R-:W-:-:S07]  /*2db0*/  IMAD R14, R13, R88, RZ ;  /* 0x000000580d0e7224 */ /* 0x000fce00078e02ff */
.L_x_87:
[----:B------:R-:W-:Y:S05]  /*2dc0*/  BSYNC B1 ;  /* 0x0000000000017941 */ /* 0x000fea0003800000 */
.L_x_86:
[----:B---3--:R-:W-:Y:S01]  /*2dd0*/  @!P5 IMAD R13, R52, R19, R14 ;  /* 0x00000013340dd224 */ /* 0x008fe200078e020e */
[----:B------:R-:W-:Y:S04]  /*2de0*/  BSSY B1, `(.L_x_88) ;  /* 0x0000006000017945 */ /* 0x000fe80003800000 */
[----:B------:R3:W-:Y:S01]  /*2df0*/  @!P5 STG.E.U8 desc[UR38][R4.64+0x38], R13 ;  /* 0x0000380d0400d986 */ /* 0x0007e2000c101126 */
[----:B------:R-:W-:Y:S05]  /*2e00*/  @P2 BRA `(.L_x_89) ;  /* 0x00000000000c2947 */ /* 0x000fea0003800000 */
[----:B------:R-:W3:Y:S02]  /*2e10*/  LDG.E.U8 R95, desc[UR38][R8.64+0x39] ;  /* 0x00003926085f7981 */ /* 0x000ee4000c1e1100 */
[----:B---3--:R-:W-:-:S05]  /*2e20*/  PRMT R13, R95, 0x8880, RZ ;  /* 0x000088805f0d7816 */ /* 0x008fca00000000ff */
[----:B------:R-:W-:-:S07]  /*2e30*/  IMAD R14, R13, R88, RZ ;  /* 0x000000580d0e7224 */ /* 0x000fce00078e02ff */
.L_x_89:
[----:B------:R-:W-:Y:S05]  /*2e40*/  BSYNC B1 ;  /* 0x0000000000017941 */ /* 0x000fea0003800000 */
.L_x_88:
        /* <DEDUP_REMOVED lines=11> */
.L_x_91:
[----:B------:R-:W-:Y:S05]  /*2f00*/  BSYNC B1 ;  /* 0x0000000000017941 */ /* 0x000fea0003800000 */
.L_x_90:
[----:B---3--:R-:W-:Y:S01]  /*2f10*/  @!P4 IMAD R13, R54, R19, R14 ;  /* 0x00000013360dc224 */ /* 0x008fe200078e020e */
[----:B------:R-:W-:Y:S04]  /*2f20*/  BSSY B1, `(.L_x_92) ;  /* 0x0000006000017945 */ /* 0x000fe80003800000 */
[----:B------:R3:W-:Y:S01]  /*2f30*/  @!P4 STG.E.U8 desc[UR38][R6.64+0x38], R13 ;  /* 0x0000380d0600c986 */ /* 0x0007e2000c101126 */
[----:B------:R-:W-:Y:S05]  /*2f40*/  @P3 BRA `(.L_x_93) ;  /* 0x00000000000c3947 */ /* 0x000fea0003800000 */
[----:B------:R-:W3:Y:S02]  /*2f50*/  LDG.E.U8 R95, desc[UR38][R10.64+0x39] ;  /* 0x000039260a5f7981 */ /* 0x000ee4000c1e1100 */
[----:B---3--:R-:W-:-:S05]  /*2f60*/  PRMT R13, R95, 0x8880, RZ ;  /* 0x000088805f0d7816 */ /* 0x008fca00000000ff */
[----:B------:R-:W-:-:S07]  /*2f70*/  IMAD R14, R13, R88, RZ ;  /* 0x000000580d0e7224 */ /* 0x000fce00078e02ff */
.L_x_93:
[----:B------:R-:W-:Y:S05]  /*2f80*/  BSYNC B1 ;  /* 0x0000000000017941 */ /* 0x000fea0003800000 */
.L_x_92:
[----:B------:R-:W-:Y:S01]  /*2f90*/  @!P3 IMAD R55, R55, R19, R14 ;  /* 0x000000133737b224 */ /* 0x000fe200078e020e */
[----:B------:R-:W-:Y:S04]  /*2fa0*/  BSSY B1, `(.L_x_94) ;  /* 0x0000006000017945 */ /* 0x000fe80003800000 */
[----:B------:R0:W-:Y:S01]  /*2fb0*/  @!P3 STG.E.U8 desc[UR38][R6.64+0x39], R55 ;  /* 0x000039370600b986 */ /* 0x0001e2000c101126 */
[----:B------:R-:W-:Y:S05]  /*2fc0*/  @P5 BRA `(.L_x_95) ;  /* 0x00000000000c5947 */ /* 0x000fea0003800000 */
[----:B------:R-:W3:Y:S02]  /*2fd0*/  LDG.E.U8 R95, desc[UR38][R8.64+0x40] ;  /* 0x00004026085f7981 */ /* 0x000ee4000c1e1100 */
[----:B---3--:R-:W-:-:S05]  /*2fe0*/  PRMT R13, R95, 0x8880, RZ ;  /* 0x000088805f0d7816 */ /* 0x008fca00000000ff */
[----:B------:R-:W-:-:S07]  /*2ff0*/  IMAD R14, R13, R88, RZ ;  /* 0x000000580d0e7224 */ /* 0x000fce00078e02ff */
.L_x_95:
[----:B------:R-:W-:Y:S05]  /*3000*/  BSYNC B1 ;  /* 0x0000000000017941 */ /* 0x000fea0003800000 */
.L_x_94:
[----:B---3--:R-:W-:Y:S01]  /*3010*/  @!P5 IMAD R13, R56, R19, R14 ;  /* 0x00000013380dd224 */ /* 0x008fe200078e020e */
[----:B------:R-:W-:Y:S04]  /*3020*/  BSSY B1, `(.L_x_96) ;  /* 0x0000006000017945 */ /* 0x000fe80003800000 */
[----:B------:R3:W-:Y:S01]  /*3030*/  @!P5 STG.E.U8 desc[UR38][R4.64+0x40], R13 ;  /* 0x0000400d0400d986 */ /* 0x0007e2000c101126 */
[----:B------:R-:W-:Y:S05]  /*3040*/  @P2 BRA `(.L_x_97) ;  /* 0x00000000000c2947 */ /* 0x000fea0003800000 */
[----:B------:R-:W3:Y:S02]  /*3050*/  LDG.E.U8 R95, desc[UR38][R8.64+0x41] ;  /* 0x00004126085f7981 */ /* 0x000ee4000c1e1100 */
[----:B---3--:R-:W-:-:S05]  /*3060*/  PRMT R13, R95, 0x8880, RZ ;  /* 0x000088805f0d7816 */ /* 0x008fca00000000ff */
[----:B------:R-:W-:-:S07]  /*3070*/  IMAD R14, R13, R88, RZ ;  /* 0x000000580d0e7224 */ /* 0x000fce00078e02ff */
.L_x_97:
[----:B------:R-:W-:Y:S05]  /*3080*/  BSYNC B1 ;  /* 0x0000000000017941 */ /* 0x000fea0003800000 */
.L_x_96:
        /* <DEDUP_REMOVED lines=11> */
.L_x_99:
[----:B------:R-:W-:Y:S05]  /*3140*/  BSYNC B1 ;  /* 0x0000000000017941 */ /* 0x000fea0003800000 */
.L_x_98:
[----:B---3--:R-:W-:Y:S01]  /*3150*/  @!P4 IMAD R13, R58, R19, R14 ;  /* 0x000000133a0dc224 */ /* 0x008fe200078e020e */
[----:B------:R-:W-:Y:S04]  /*3160*/  BSSY B1, `(.L_x_100) ;  /* 0x0000006000017945 */ /* 0x000fe80003800000 */
[----:B------:R3:W-:Y:S01]  /*3170*/  @!P4 STG.E.U8 desc[UR38][R6.64+0x40], R13 ;  /* 0x0000400d0600c986 */ /* 0x0007e2000c101126 */
[----:B------:R-:W-:Y:S05]  /*3180*/  @P3 BRA `(.L_x_101) ;  /* 0x00000000000c3947 */ /* 0x000fea0003800000 */
[----:B------:R-:W3:Y:S02]  /*3190*/  LDG.E.U8 R95, desc[UR38][R10.64+0x41] ;  /* 0x000041260a5f7981 */ /* 0x000ee4000c1e1100 */
[----:B---3--:R-:W-:-:S05]  /*31a0*/  PRMT R13, R95, 0x8880, RZ ;  /* 0x000088805f0d7816 */ /* 0x008fca00000000ff */
[----:B------:R-:W-:-:S07]  /*31b0*/  IMAD R14, R13, R88, RZ ;  /* 0x000000580d0e7224 */ /* 0x000fce00078e02ff */
.L_x_101:
[----:B------:R-:W-:Y:S05]  /*31c0*/  BSYNC B1 ;  /* 0x0000000000017941 */ /* 0x000fea0003800000 */
.L_x_100:
[----:B------:R-:W-:Y:S01]  /*31d0*/  @!P3 IMAD R59, R59, R19, R14 ;  /* 0x000000133b3bb224 */ /* 0x000fe200078e020e */
[----:B------:R-:W-:Y:S04]  /*31e0*/  BSSY B1, `(.L_x_102) ;  /* 0x0000006000017945 */ /* 0x000fe80003800000 */
[----:B------:R0:W-:Y:S01]  /*31f0*/  @!P3 STG.E.U8 desc[UR38][R6.64+0x41], R59 ;  /* 0x0000413b0600b986 */ /* 0x0001e2000c101126 */
[----:B------:R-:W-:Y:S05]  /*3200*/  @P5 BRA `(.L_x_103) ;  /* 0x00000000000c5947 */ /* 0x000fea0003800000 */
[----:B------:R-:W3:Y:S02]  /*3210*/  LDG.E.U8 R95, desc[UR38][R8.64+0x48] ;  /* 0x00004826085f7981 */ /* 0x000ee4000c1e1100 */
[----:B---3--:R-:W-:-:S05]  /*3220*/  PRMT R13, R95, 0x8880, RZ ;  /* 0x000088805f0d7816 */ /* 0x008fca00000000ff */
[----:B------:R-:W-:-:S07]  /*3230*/  IMAD R14, R13, R88, RZ ;  /* 0x000000580d0e7224 */ /* 0x000fce00078e02ff */
.L_x_103:
[----:B------:R-:W-:Y:S05]  /*3240*/  BSYNC B1 ;  /* 0x0000000000017941 */ /* 0x000fea0003800000 */
.L_x_102:
[----:B---3--:R-:W-:Y:S01]  /*3250*/  @!P5 IMAD R13, R60, R19, R14 ;  /* 0x000000133c0dd224 */ /* 0x008fe200078e020e */
[----:B------:R-:W-:Y:S04]  /*3260*/  BSSY B1, `(.L_x_104) ;  /* 0x0000006000017945 */ /* 0x000fe80003800000 */
[----:B------:R3:W-:Y:S01]  /*3270*/  @!P5 STG.E.U8 desc[UR38][R4.64+0x48], R13 ;  /* 0x0000480d0400d986 */ /* 0x0007e2000c101126 */
[----:B------:R-:W-:Y:S05]  /*3280*/  @P2 BRA `(.L_x_105) ;  /* 0x00000000000c2947 */ /* 0x000fea0003800000 */
[----:B------:R-:W3:Y:S02]  /*3290*/  LDG.E.U8 R95, desc[UR38][R8.64+0x49] ;  /* 0x00004926085f7981 */ /* 0x000ee4000c1e1100 */
[----:B---3--:R-:W-:-:S05]  /*32a0*/  PRMT R13, R95, 0x8880, RZ ;  /* 0x000088805f0d7816 */ /* 0x008fca00000000ff */
[----:B------:R-:W-:-:S07]  /*32b0*/  IMAD R14, R13, R88, RZ ;  /* 0x000000580d0e7224 */ /* 0x000fce00078e02ff */
.L_x_105:
[----:B------:R-:W-:Y:S05]  /*32c0*/  BSYNC B1 ;  /* 0x0000000000017941 */ /* 0x000fea0003800000 */
.L_x_104:
        /* <DEDUP_REMOVED lines=11> */
.L_x_107:
[----:B------:R-:W-:Y:S05]  /*3380*/  BSYNC B1 ;  /* 0x0000000000017941 */ /* 0x000fea0003800000 */
.L_x_106:
[----:B---3--:R-:W-:Y:S01]  /*3390*/  @!P4 IMAD R13, R62, R19, R14 ;  /* 0x000000133e0dc224 */ /* 0x008fe200078e020e */
[----:B------:R-:W-:Y:S04]  /*33a0*/  BSSY B1, `(.L_x_108) ;  /* 0x0000006000017945 */ /* 0x000fe80003800000 */
[----:B------:R3:W-:Y:S01]  /*33b0*/  @!P4 STG.E.U8 desc[UR38][R6.64+0x48], R13 ;  /* 0x0000480d0600c986 */ /* 0x0007e2000c101126 */
[----:B------:R-:W-:Y:S05]  /*33c0*/  @P3 BRA `(.L_x_109) ;  /* 0x00000000000c3947 */ /* 0x000fea0003800000 */
[----:B------:R-:W3:Y:S02]  /*33d0*/  LDG.E.U8 R95, desc[UR38][R10.64+0x49] ;  /* 0x000049260a5f7981 */ /* 0x000ee4000c1e1100 */
[----:B---3--:R-:W-:-:S05]  /*33e0*/  PRMT R13, R95, 0x8880, RZ ;  /* 0x000088805f0d7816 */ /* 0x008fca00000000ff */
[----:B------:R-:W-:-:S07]  /*33f0*/  IMAD R14, R13, R88, RZ ;  /* 0x000000580d0e7224 */ /* 0x000fce00078e02ff */
.L_x_109:
[----:B------:R-:W-:Y:S05]  /*3400*/  BSYNC B1 ;  /* 0x0000000000017941 */ /* 0x000fea0003800000 */
.L_x_108:
[----:B------:R-:W-:Y:S01]  /*3410*/  @!P3 IMAD R63, R63, R19, R14 ;  /* 0x000000133f3fb224 */ /* 0x000fe200078e020e */
[----:B------:R-:W-:Y:S04]  /*3420*/  BSSY B1, `(.L_x_110) ;  /* 0x0000006000017945 */ /* 0x000fe80003800000 */
[----:B------:R0:W-:Y:S01]  /*3430*/  @!P3 STG.E.U8 desc[UR38][R6.64+0x49], R63 ;  /* 0x0000493f0600b986 */ /* 0x0001e2000c101126 */
[----:B------:R-:W-:Y:S05]  /*3440*/  @P5 BRA `(.L_x_111) ;  /* 0x00000000000c5947 */ /* 0x000fea0003800000 */
[----:B------:R-:W3:Y:S02]  /*3450*/  LDG.E.U8 R95, desc[UR38][R8.64+0x50] ;  /* 0x00005026085f7981 */ /* 0x000ee4000c1e1100 */
[----:B---3--:R-:W-:-:S05]  /*3460*/  PRMT R13, R95, 0x8880, RZ ;  /* 0x000088805f0d7816 */ /* 0x008fca00000000ff */
[----:B------:R-:W-:-:S07]  /*3470*/  IMAD R14, R13, R88, RZ ;  /* 0x000000580d0e7224 */ /* 0x000fce00078e02ff */
.L_x_111:
[----:B------:R-:W-:Y:S05]  /*3480*/  BSYNC B1 ;  /* 0x0000000000017941 */ /* 0x000fea0003800000 */
.L_x_110:
[----:B---3--:R-:W-:Y:S01]  /*3490*/  @!P5 IMAD R13, R64, R19, R14 ;  /* 0x00000013400dd224 */ /* 0x008fe200078e020e */
[----:B------:R-:W-:Y:S04]  /*34a0*/  BSSY B1, `(.L_x_112) ;  /* 0x0000006000017945 */ /* 0x000fe80003800000 */
[----:B------:R3:W-:Y:S01]  /*34b0*/  @!P5 STG.E.U8 desc[UR38][R4.64+0x50], R13 ;  /* 0x0000500d0400d986 */ /* 0x0007e2000c101126 */
[----:B------:R-:W-:Y:S05]  /*34c0*/  @P2 BRA `(.L_x_113) ;  /* 0x00000000000c2947 */ /* 0x000fea0003800000 */
[----:B------:R-:W3:Y:S02]  /*34d0*/  LDG.E.U8 R95, desc[UR38][R8.64+0x51] ;  /* 0x00005126085f7981 */ /* 0x000ee4000c1e1100 */
[----:B---3--:R-:W-:-:S05]  /*34e0*/  PRMT R13, R95, 0x8880, RZ ;  /* 0x000088805f0d7816 */ /* 0x008fca00000000ff */
[----:B------:R-:W-:-:S07]  /*34f0*/  IMAD R14, R13, R88, RZ ;  /* 0x000000580d0e7224 */ /* 0x000fce00078e02ff */
.L_x_113:
[----:B------:R-:W-:Y:S05]  /*3500*/  BSYNC B1 ;  /* 0x0000000000017941 */ /* 0x000fea0003800000 */
.L_x_112:
        /* <DEDUP_REMOVED lines=11> */
.L_x_115:
[----:B------:R-:W-:Y:S05]  /*35c0*/  BSYNC B1 ;  /* 0x0000000000017941 */ /* 0x000fea0003800000 */
.L_x_114:
[----:B---3--:R-:W-:Y:S01]  /*35d0*/  @!P4 IMAD R13, R66, R19, R14 ;  /* 0x00000013420dc224 */ /* 0x008fe200078e020e */
[----:B------:R-:W-:Y:S04]  /*35e0*/  BSSY B1, `(.L_x_116) ;  /* 0x0000006000017945 */ /* 0x000fe80003800000 */
[----:B------:R3:W-:Y:S01]  /*35f0*/  @!P4 STG.E.U8 desc[UR38][R6.64+0x50], R13 ;  /* 0x0000500d0600c986 */ /* 0x0007e2000c101126 */
[----:B------:R-:W-:Y:S05]  /*3600*/  @P3 BRA `(.L_x_117) ;  /* 0x00000000000c3947 */ /* 0x000fea0003800000 */
[----:B------:R-:W3:Y:S02]  /*3610*/  LDG.E.U8 R95, desc[UR38][R10.64+0x51] ;  /* 0x000051260a5f7981 */ /* 0x000ee4000c1e1100 */
[----:B---3--:R-:W-:-:S05]  /*3620*/  PRMT R13, R95, 0x8880, RZ ;  /* 0x000088805f0d7816 */ /* 0x008fca00000000ff */
[----:B------:R-:W-:-:S07]  /*3630*/  IMAD R14, R13, R88, RZ ;  /* 0x000000580d0e7224 */ /* 0x000fce00078e02ff */
.L_x_117:
[----:B------:R-:W-:Y:S05]  /*3640*/  BSYNC B1 ;  /* 0x0000000000017941 */ /* 0x000fea0003800000 */
.L_x_116:
[----:B------:R-:W-:Y:S01]  /*3650*/  @!P3 IMAD R67, R67, R19, R14 ;  /* 0x000000134343b224 */ /* 0x000fe200078e020e */
[----:B------:R-:W-:Y:S04]  /*3660*/  BSSY B1, `(.L_x_118) ;  /* 0x0000006000017945 */ /* 0x000fe80003800000 */
[----:B------:R0:W-:Y:S01]  /*3670*/  @!P3 STG.E.U8 desc[UR38][R6.64+0x51], R67 ;  /* 0x000051430600b986 */ /* 0x0001e2000c101126 */
[----:B------:R-:W-:Y:S05]  /*3680*/  @P5 BRA `(.L_x_119) ;  /* 0x00000000000c5947 */ /* 0x000fea0003800000 */
[----:B------:R-:W3:Y:S02]  /*3690*/  LDG.E.U8 R95, desc[UR38][R8.64+0x58] ;  /* 0x00005826085f7981 */ /* 0x000ee4000c1e1100 */
[----:B---3--:R-:W-:-:S05]  /*36a0*/  PRMT R13, R95, 0x8880, RZ ;  /* 0x000088805f0d7816 */ /* 0x008fca00000000ff */
[----:B------:R-:W-:-:S07]  /*36b0*/  IMAD R14, R13, R88, RZ ;  /* 0x000000580d0e7224 */ /* 0x000fce00078e02ff */
.L_x_119:
[----:B------:R-:W-:Y:S05]  /*36c0*/  BSYNC B1 ;  /* 0x0000000000017941 */ /* 0x000fea0003800000 */
.L_x_118:
[----:B---3--:R-:W-:Y:S01]  /*36d0*/  @!P5 IMAD R13, R68, R19, R14 ;  /* 0x00000013440dd224 */ /* 0x008fe200078e020e */
[----:B------:R-:W-:Y:S04]  /*36e0*/  BSSY B1, `(.L_x_120) ;  /* 0x0000006000017945 */ /* 0x000fe80003800000 */
[----:B------:R3:W-:Y:S01]  /*36f0*/  @!P5 STG.E.U8 desc[UR38][R4.64+0x58], R13 ;  /* 0x0000580d0400d986 */ /* 0x0007e2000c101126 */
[----:B------:R-:W-:Y:S05]  /*3700*/  @P2 BRA `(.L_x_121) ;  /* 0x00000000000c2947 */ /* 0x000fea0003800000 */
[----:B------:R-:W3:Y:S02]  /*3710*/  LDG.E.U8 R95, desc[UR38][R8.64+0x59] ;  /* 0x00005926085f7981 */ /* 0x000ee4000c1e1100 */
[----:B---3--:R-:W-:-:S05]  /*3720*/  PRMT R13, R95, 0x8880, RZ ;  /* 0x000088805f0d7816 */ /* 0x008fca00000000ff */
[----:B------:R-:W-:-:S07]  /*3730*/  IMAD R14, R13, R88, RZ ;  /* 0x000000580d0e7224 */ /* 0x000fce00078e02ff */
.L_x_121:
[----:B------:R-:W-:Y:S05]  /*3740*/  BSYNC B1 ;  /* 0x0000000000017941 */ /* 0x000fea0003800000 */
.L_x_120:
        /* <DEDUP_REMOVED lines=11> */
.L_x_123:
[----:B------:R-:W-:Y:S05]  /*3800*/  BSYNC B1 ;  /* 0x0000000000017941 */ /* 0x000fea0003800000 */
.L_x_122:
[----:B---3--:R-:W-:Y:S01]  /*3810*/  @!P4 IMAD R13, R70, R19, R14 ;  /* 0x00000013460dc224 */ /* 0x008fe200078e020e */
[----:B------:R-:W-:Y:S04]  /*3820*/  BSSY B1, `(.L_x_124) ;  /* 0x0000006000017945 */ /* 0x000fe80003800000 */
[----:B------:R3:W-:Y:S01]  /*3830*/  @!P4 STG.E.U8 desc[UR38][R6.64+0x58], R13 ;  /* 0x0000580d0600c986 */ /* 0x0007e2000c101126 */
[----:B------:R-:W-:Y:S05]  /*3840*/  @P3 BRA `(.L_x_125) ;  /* 0x00000000000c3947 */ /* 0x000fea0003800000 */
[----:B------:R-:W3:Y:S02]  /*3850*/  LDG.E.U8 R95, desc[UR38][R10.64+0x59] ;  /* 0x000059260a5f7981 */ /* 0x000ee4000c1e1100 */
[----:B---3--:R-:W-:-:S05]  /*3860*/  PRMT R13, R95, 0x8880, RZ ;  /* 0x000088805f0d7816 */ /* 0x008fca00000000ff */
[----:B------:R-:W-:-:S07]  /*3870*/  IMAD R14, R13, R88, RZ ;  /* 0x000000580d0e7224 */ /* 0x000fce00078e02ff */
.L_x_125:
[----:B------:R-:W-:Y:S05]  /*3880*/  BSYNC B1 ;  /* 0x0000000000017941 */ /* 0x000fea0003800000 */
.L_x_124:
[----:B------:R-:W-:Y:S01]  /*3890*/  @!P3 IMAD R71, R71, R19, R14 ;  /* 0x000000134747b224 */ /* 0x000fe200078e020e */
[----:B------:R-:W-:Y:S04]  /*38a0*/  BSSY B1, `(.L_x_126) ;  /* 0x0000006000017945 */ /* 0x000fe80003800000 */
[----:B------:R0:W-:Y:S01]  /*38b0*/  @!P3 STG.E.U8 desc[UR38][R6.64+0x59], R71 ;  /* 0x000059470600b986 */ /* 0x0001e2000c101126 */
[----:B------:R-:W-:Y:S05]  /*38c0*/  @P5 BRA `(.L_x_127) ;  /* 0x00000000000c5947 */ /* 0x000fea0003800000 */
[----:B------:R-:W3:Y:S02]  /*38d0*/  LDG.E.U8 R95, desc[UR38][R8.64+0x60] ;  /* 0x00006026085f7981 */ /* 0x000ee4000c1e1100 */
[----:B---3--:R-:W-:-:S05]  /*38e0*/  PRMT R13, R95, 0x8880, RZ ;  /* 0x000088805f0d7816 */ /* 0x008fca00000000ff */
[----:B------:R-:W-:-:S07]  /*38f0*/  IMAD R14, R13, R88, RZ ;  /* 0x000000580d0e7224 */ /* 0x000fce00078e02ff */
.L_x_127:
[----:B------:R-:W-:Y:S05]  /*3900*/  BSYNC B1 ;  /* 0x0000000000017941 */ /* 0x000fea0003800000 */
.L_x_126:
[----:B---3--:R-:W-:Y:S01]  /*3910*/  @!P5 IMAD R13, R72, R19, R14 ;  /* 0x00000013480dd224 */ /* 0x008fe200078e020e */
[----:B------:R-:W-:Y:S04]  /*3920*/  BSSY B1, `(.L_x_128) ;  /* 0x0000006000017945 */ /* 0x000fe80003800000 */
[----:B------:R3:W-:Y:S01]  /*3930*/  @!P5 STG.E.U8 desc[UR38][R4.64+0x60], R13 ;  /* 0x0000600d0400d986 */ /* 0x0007e2000c101126 */
[----:B------:R-:W-:Y:S05]  /*3940*/  @P2 BRA `(.L_x_129) ;  /* 0x00000000000c2947 */ /* 0x000fea0003800000 */
[----:B------:R-:W3:Y:S02]  /*3950*/  LDG.E.U8 R95, desc[UR38][R8.64+0x61] ;  /* 0x00006126085f7981 */ /* 0x000ee4000c1e1100 */
[----:B---3--:R-:W-:-:S05]  /*3960*/  PRMT R13, R95, 0x8880, RZ ;  /* 0x000088805f0d7816 */ /* 0x008fca00000000ff */
[----:B------:R-:W-:-:S07]  /*3970*/  IMAD R14, R13, R88, RZ ;  /* 0x000000580d0e7224 */ /* 0x000fce00078e02ff */
.L_x_129:
[----:B------:R-:W-:Y:S05]  /*3980*/  BSYNC B1 ;  /* 0x0000000000017941 */ /* 0x000fea0003800000 */
.L_x_128:
        /* <DEDUP_REMOVED lines=11> */
.L_x_131:
[----:B------:R-:W-:Y:S05]  /*3a40*/  BSYNC B1 ;  /* 0x0000000000017941 */ /* 0x000fea0003800000 */
.L_x_130:
[----:B---3--:R-:W-:Y:S01]  /*3a50*/  @!P4 IMAD R13, R74, R19, R14 ;  /* 0x000000134a0dc224 */ /* 0x008fe200078e020e */
[----:B------:R-:W-:Y:S04]  /*3a60*/  BSSY B1, `(.L_x_132) ;  /* 0x0000006000017945 */ /* 0x000fe80003800000 */
[----:B------:R3:W-:Y:S01]  /*3a70*/  @!P4 STG.E.U8 desc[UR38][R6.64+0x60], R13 ;  /* 0x0000600d0600c986 */ /* 0x0007e2000c101126 */
[----:B------:R-:W-:Y:S05]  /*3a80*/  @P3 BRA `(.L_x_133) ;  /* 0x00000000000c3947 */ /* 0x000fea0003800000 */
[----:B------:R-:W3:Y:S02]  /*3a90*/  LDG.E.U8 R95, desc[UR38][R10.64+0x61] ;  /* 0x000061260a5f7981 */ /* 0x000ee4000c1e1100 */
[----:B---3--:R-:W-:-:S05]  /*3aa0*/  PRMT R13, R95, 0x8880, RZ ;  /* 0x000088805f0d7816 */ /* 0x008fca00000000ff */
[----:B------:R-:W-:-:S07]  /*3ab0*/  IMAD R14, R13, R88, RZ ;  /* 0x000000580d0e7224 */ /* 0x000fce00078e02ff */
.L_x_133:
[----:B------:R-:W-:Y:S05]  /*3ac0*/  BSYNC B1 ;  /* 0x0000000000017941 */ /* 0x000fea0003800000 */
.L_x_132:
[----:B------:R-:W-:Y:S01]  /*3ad0*/  @!P3 IMAD R75, R75, R19, R14 ;  /* 0x000000134b4bb224 */ /* 0x000fe200078e020e */
[----:B------:R-:W-:Y:S04]  /*3ae0*/  BSSY B1, `(.L_x_134) ;  /* 0x0000006000017945 */ /* 0x000fe80003800000 */
[----:B------:R0:W-:Y:S01]  /*3af0*/  @!P3 STG.E.U8 desc[UR38][R6.64+0x61], R75 ;  /* 0x0000614b0600b986 */ /* 0x0001e2000c101126 */
[----:B------:R-:W-:Y:S05]  /*3b00*/  @P5 BRA `(.L_x_135) ;  /* 0x00000000000c5947 */ /* 0x000fea0003800000 */
[----:B------:R-:W3:Y:S02]  /*3b10*/  LDG.E.U8 R95, desc[UR38][R8.64+0x68] ;  /* 0x00006826085f7981 */ /* 0x000ee4000c1e1100 */
[----:B---3--:R-:W-:-:S05]  /*3b20*/  PRMT R13, R95, 0x8880, RZ ;  /* 0x000088805f0d7816 */ /* 0x008fca00000000ff */
[----:B------:R-:W-:-:S07]  /*3b30*/  IMAD R14, R13, R88, RZ ;  /* 0x000000580d0e7224 */ /* 0x000fce00078e02ff */
.L_x_135:
[----:B------:R-:W-:Y:S05]  /*3b40*/  BSYNC B1 ;  /* 0x0000000000017941 */ /* 0x000fea0003800000 */
.L_x_134:
[----:B---3--:R-:W-:Y:S01]  /*3b50*/  @!P5 IMAD R13, R76, R19, R14 ;  /* 0x000000134c0dd224 */ /* 0x008fe200078e020e */
[----:B------:R-:W-:Y:S04]  /*3b60*/  BSSY B1, `(.L_x_136) ;  /* 0x0000006000017945 */ /* 0x000fe80003800000 */
[----:B------:R3:W-:Y:S01]  /*3b70*/  @!P5 STG.E.U8 desc[UR38][R4.64+0x68], R13 ;  /* 0x0000680d0400d986 */ /* 0x0007e2000c101126 */
[----:B------:R-:W-:Y:S05]  /*3b80*/  @P2 BRA `(.L_x_137) ;  /* 0x00000000000c2947 */ /* 0x000fea0003800000 */
[----:B------:R-:W3:Y:S02]  /*3b90*/  LDG.E.U8 R95, desc[UR38][R8.64+0x69] ;  /* 0x00006926085f7981 */ /* 0x000ee4000c1e1100 */
[----:B---3--:R-:W-:-:S05]  /*3ba0*/  PRMT R13, R95, 0x8880, RZ ;  /* 0x000088805f0d7816 */ /* 0x008fca00000000ff */
[----:B------:R-:W-:-:S07]  /*3bb0*/  IMAD R14, R13, R88, RZ ;  /* 0x000000580d0e7224 */ /* 0x000fce00078e02ff */
.L_x_137:
[----:B------:R-:W-:Y:S05]  /*3bc0*/  BSYNC B1 ;  /* 0x0000000000017941 */ /* 0x000fea0003800000 */
.L_x_136:
        /* <DEDUP_REMOVED lines=11> */
.L_x_139:
[----:B------:R-:W-:Y:S05]  /*3c80*/  BSYNC B1 ;  /* 0x0000000000017941 */ /* 0x000fea0003800000 */
.L_x_138:
[----:B---3--:R-:W-:Y:S01]  /*3c90*/  @!P4 IMAD R13, R78, R19, R14 ;  /* 0x000000134e0dc224 */ /* 0x008fe200078e020e */
[----:B------:R-:W-:Y:S04]  /*3ca0*/  BSSY B1, `(.L_x_140) ;  /* 0x0000006000017945 */ /* 0x000fe80003800000 */
[----:B------:R3:W-:Y:S01]  /*3cb0*/  @!P4 STG.E.U8 desc[UR38][R6.64+0x68], R13 ;  /* 0x0000680d0600c986 */ /* 0x0007e2000c101126 */
[----:B------:R-:W-:Y:S05]  /*3cc0*/  @P3 BRA `(.L_x_141) ;  /* 0x00000000000c3947 */ /* 0x000fea0003800000 */
[----:B------:R-:W3:Y:S02]  /*3cd0*/  LDG.E.U8 R95, desc[UR38][R10.64+0x69] ;  /* 0x000069260a5f7981 */ /* 0x000ee4000c1e1100 */
[----:B---3--:R-:W-:-:S05]  /*3ce0*/  PRMT R13, R95, 0x8880, RZ ;  /* 0x000088805f0d7816 */ /* 0x008fca00000000ff */
[----:B------:R-:W-:-:S07]  /*3cf0*/  IMAD R14, R13, R88, RZ ;  /* 0x000000580d0e7224 */ /* 0x000fce00078e02ff */
.L_x_141:
[----:B------:R-:W-:Y:S05]  /*3d00*/  BSYNC B1 ;  /* 0x0000000000017941 */ /* 0x000fea0003800000 */
.L_x_140:
[----:B------:R-:W-:Y:S01]  /*3d10*/  @!P3 IMAD R79, R79, R19, R14 ;  /* 0x000000134f4fb224 */ /* 0x000fe200078e020e */
[----:B------:R-:W-:Y:S04]  /*3d20*/  BSSY B1, `(.L_x_142) ;  /* 0x0000006000017945 */ /* 0x000fe80003800000 */
[----:B------:R0:W-:Y:S01]  /*3d30*/  @!P3 STG.E.U8 desc[UR38][R6.64+0x69], R79 ;  /* 0x0000694f0600b986 */ /* 0x0001e2000c101126 */
[----:B------:R-:W-:Y:S05]  /*3d40*/  @P5 BRA `(.L_x_143) ;  /* 0x00000000000c5947 */ /* 0x000fea0003800000 */
[----:B------:R-:W3:Y:S02]  /*3d50*/  LDG.E.U8 R95, desc[UR38][R8.64+0x70] ;  /* 0x00007026085f7981 */ /* 0x000ee4000c1e1100 */
[----:B---3--:R-:W-:-:S05]  /*3d60*/  PRMT R13, R95, 0x8880, RZ ;  /* 0x000088805f0d7816 */ /* 0x008fca00000000ff */
[----:B------:R-:W-:-:S07]  /*3d70*/  IMAD R14, R13, R88, RZ ;  /* 0x000000580d0e7224 */ /* 0x000fce00078e02ff */
.L_x_143:
[----:B------:R-:W-:Y:S05]  /*3d80*/  BSYNC B1 ;  /* 0x0000000000017941 */ /* 0x000fea0003800000 */
.L_x_142:
[----:B---3--:R-:W-:Y:S01]  /*3d90*/  @!P5 IMAD R13, R80, R19, R14 ;  /* 0x00000013500dd224 */ /* 0x008fe200078e020e */
[----:B------:R-:W-:Y:S04]  /*3da0*/  BSSY B1, `(.L_x_144) ;  /* 0x0000006000017945 */ /* 0x000fe80003800000 */
[----:B------:R3:W-:Y:S01]  /*3db0*/  @!P5 STG.E.U8 desc[UR38][R4.64+0x70], R13 ;  /* 0x0000700d0400d986 */ /* 0x0007e2000c101126 */
[----:B------:R-:W-:Y:S05]  /*3dc0*/  @P2 BRA `(.L_x_145) ;  /* 0x00000000000c2947 */ /* 0x000fea0003800000 */
[----:B------:R-:W3:Y:S02]  /*3dd0*/  LDG.E.U8 R95, desc[UR38][R8.64+0x71] ;  /* 0x00007126085f7981 */ /* 0x000ee4000c1e1100 */
[----:B---3--:R-:W-:-:S05]  /*3de0*/  PRMT R13, R95, 0x8880, RZ ;  /* 0x000088805f0d7816 */ /* 0x008fca00000000ff */
[----:B------:R-:W-:-:S07]  /*3df0*/  IMAD R14, R13, R88, RZ ;  /* 0x000000580d0e7224 */ /* 0x000fce00078e02ff */
.L_x_145:
[----:B------:R-:W-:Y:S05]  /*3e00*/  BSYNC B1 ;  /* 0x0000000000017941 */ /* 0x000fea0003800000 */
.L_x_144:
[----:B------:R-:W-:Y:S01]  /*3e10*/  ISETP.LT.OR P4, PT, R3, 0x71, !P0 ;  /* 0x000000710300780c */ /* 0x000fe20004781670 */
[----:B------:R-:W-:Y:S01]  /*3e20*/  @!P2 IMAD R81, R81, R19, R14 ;  /* 0x000000135151a224 */ /* 0x000fe200078e020e */
[----:B------:R-:W-:Y:S01]  /*3e30*/  BSSY B1, `(.L_x_146) ;  /* 0x000000a000017945 */ /* 0x000fe20003800000 */
[C---:B------:R-:W-:Y:S02]  /*3e40*/  ISETP.LT.OR P3, PT, R3.reuse, 0x72, !P0 ;  /* 0x000000720300780c */ /* 0x040fe40004761670 */
        /* <DEDUP_REMOVED lines=8> */
.L_x_147:
[----:B------:R-:W-:Y:S05]  /*3ed0*/  BSYNC B1 ;  /* 0x0000000000017941 */ /* 0x000fea0003800000 */
.L_x_146:
[----:B---3--:R-:W-:Y:S01]  /*3ee0*/  @!P4 IMAD R13, R82, R19, R14 ;  /* 0x00000013520dc224 */ /* 0x008fe200078e020e */
[----:B------:R-:W-:Y:S04]  /*3ef0*/  BSSY B1, `(.L_x_148) ;  /* 0x0000006000017945 */ /* 0x000fe80003800000 */
[----:B------:R3:W-:Y:S01]  /*3f00*/  @!P4 STG.E.U8 desc[UR38][R6.64+0x70], R13 ;  /* 0x0000700d0600c986 */ /* 0x0007e2000c101126 */
[----:B------:R-:W-:Y:S05]  /*3f10*/  @P3 BRA `(.L_x_149) ;  /* 0x00000000000c3947 */ /* 0x000fea0003800000 */
[----:B------:R-:W3:Y:S02]  /*3f20*/  LDG.E.U8 R95, desc[UR38][R10.64+0x71] ;  /* 0x000071260a5f7981 */ /* 0x000ee4000c1e1100 */
[----:B---3--:R-:W-:-:S05]  /*3f30*/  PRMT R13, R95, 0x8880, RZ ;  /* 0x000088805f0d7816 */ /* 0x008fca00000000ff */
[----:B------:R-:W-:-:S07]  /*3f40*/  IMAD R14, R13, R88, RZ ;  /* 0x000000580d0e7224 */ /* 0x000fce00078e02ff */
.L_x_149:
[----:B------:R-:W-:Y:S05]  /*3f50*/  BSYNC B1 ;  /* 0x0000000000017941 */ /* 0x000fea0003800000 */
.L_x_148:
[----:B------:R-:W-:Y:S01]  /*3f60*/  @!P3 IMAD R83, R83, R19, R14 ;  /* 0x000000135353b224 */ /* 0x000fe200078e020e */
[----:B------:R-:W-:Y:S04]  /*3f70*/  BSSY B1, `(.L_x_150) ;  /* 0x0000006000017945 */ /* 0x000fe80003800000 */
[----:B------:R0:W-:Y:S01]  /*3f80*/  @!P3 STG.E.U8 desc[UR38][R6.64+0x71], R83 ;  /* 0x000071530600b986 */ /* 0x0001e2000c101126 */
[----:B------:R-:W-:Y:S05]  /*3f90*/  @P2 BRA `(.L_x_151) ;  /* 0x00000000000c2947 */ /* 0x000fea0003800000 */
[----:B------:R-:W3:Y:S02]  /*3fa0*/  LDG.E.U8 R95, desc[UR38][R8.64+0x78] ;  /* 0x00007826085f7981 */ /* 0x000ee4000c1e1100 */
[----:B---3--:R-:W-:-:S05]  /*3fb0*/  PRMT R13, R95, 0x8880, RZ ;  /* 0x000088805f0d7816 */ /* 0x008fca00000000ff */
[----:B------:R-:W-:-:S07]  /*3fc0*/  IMAD R14, R13, R88, RZ ;  /* 0x000000580d0e7224 */ /* 0x000fce00078e02ff */
.L_x_151:
[----:B------:R-:W-:Y:S05]  /*3fd0*/  BSYNC B1 ;  /* 0x0000000000017941 */ /* 0x000fea0003800000 */
.L_x_150:
[----:B---3--:R-:W-:Y:S01]  /*3fe0*/  @!P2 IMAD R13, R84, R19, R14 ;  /* 0x00000013540da224 */ /* 0x008fe200078e020e */
[----:B------:R-:W-:Y:S04]  /*3ff0*/  BSSY B1, `(.L_x_152) ;  /* 0x0000006000017945 */ /* 0x000fe80003800000 */
[----:B------:R3:W-:Y:S01]  /*4000*/  @!P2 STG.E.U8 desc[UR38][R4.64+0x78], R13 ;  /* 0x0000780d0400a986 */ /* 0x0007e2000c101126 */
[----:B------:R-:W-:Y:S05]  /*4010*/  @P1 BRA `(.L_x_153) ;  /* 0x00000000000c1947 */ /* 0x000fea0003800000 */
[----:B------:R-:W3:Y:S02]  /*4020*/  LDG.E.U8 R95, desc[UR38][R8.64+0x79] ;  /* 0x00007926085f7981 */ /* 0x000ee4000c1e1100 */
[----:B---3--:R-:W-:-:S05]  /*4030*/  PRMT R13, R95, 0x8880, RZ ;  /* 0x000088805f0d7816 */ /* 0x008fca00000000ff */
[----:B------:R-:W-:-:S07]  /*4040*/  IMAD R14, R13, R88, RZ ;  /* 0x000000580d0e7224 */ /* 0x000fce00078e02ff */
.L_x_153:
[----:B------:R-:W-:Y:S05]  /*4050*/  BSYNC B1 ;  /* 0x0000000000017941 */ /* 0x000fea0003800000 */
.L_x_152:
[----:B------:R-:W-:Y:S01]  /*4060*/  @!P1 IMAD R85, R85, R19, R14 ;  /* 0x0000001355559224 */ /* 0x000fe200078e020e */
[----:B------:R-:W-:Y:S04]  /*4070*/  BSSY B1, `(.L_x_154) ;  /* 0x0000006000017945 */ /* 0x000fe80003800000 */
[----:B------:R0:W-:Y:S01]  /*4080*/  @!P1 STG.E.U8 desc[UR38][R4.64+0x79], R85 ;  /* 0x0000795504009986 */ /* 0x0001e2000c101126 */
[----:B------:R-:W-:Y:S05]  /*4090*/  @P5 BRA `(.L_x_155) ;  /* 0x00000000000c5947 */ /* 0x000fea0003800000 */
[----:B------:R-:W0:Y:S02]  /*40a0*/  LDG.E.U8 R95, desc[UR38][R10.64+0x78] ;  /* 0x000078260a5f7981 */ /* 0x000e24000c1e1100 */
[----:B0123--:R-:W-:-:S05]  /*40b0*/  PRMT R5, R95, 0x8880, RZ ;  /* 0x000088805f057816 */ /* 0x00ffca00000000ff */
[----:B------:R-:W-:-:S07]  /*40c0*/  IMAD R14, R5, R88, RZ ;  /* 0x00000058050e7224 */ /* 0x000fce00078e02ff */
.L_x_155:
[----:B------:R-:W-:Y:S05]  /*40d0*/  BSYNC B1 ;  /* 0x0000000000017941 */ /* 0x000fea0003800000 */
.L_x_154:
[----:B0123--:R-:W-:Y:S01]  /*40e0*/  @!P5 IMAD R5, R86, R19, R14 ;  /* 0x000000135605d224 */ /* 0x00ffe200078e020e */
[----:B------:R-:W-:Y:S01]  /*40f0*/  ISETP.LT.OR P0, PT, R3, 0x7a, !P0 ;  /* 0x0000007a0300780c */ /* 0x000fe20004701670 */
[----:B------:R-:W-:Y:S03]  /*4100*/  BSSY B1, `(.L_x_156) ;  /* 0x0000006000017945 */ /* 0x000fe60003800000 */
[----:B------:R0:W-:Y:S09]  /*4110*/  @!P5 STG.E.U8 desc[UR38][R6.64+0x78], R5 ;  /* 0x000078050600d986 */ /* 0x0001f2000c101126 */
[----:B------:R-:W-:Y:S05]  /*4120*/  @P0 BRA `(.L_x_157) ;  /* 0x00000000000c0947 */ /* 0x000fea0003800000 */
[----:B------:R-:W2:Y:S02]  /*4130*/  LDG.E.U8 R95, desc[UR38][R10.64+0x79] ;  /* 0x000079260a5f7981 */ /* 0x000ea4000c1e1100 */
[----:B--2---:R-:W-:-:S05]  /*4140*/  PRMT R3, R95, 0x8880, RZ ;  /* 0x000088805f037816 */ /* 0x004fca00000000ff */
[----:B------:R-:W-:-:S07]  /*4150*/  IMAD R14, R3, R88, RZ ;  /* 0x00000058030e7224 */ /* 0x000fce00078e02ff */
.L_x_157:
[----:B------:R-:W-:Y:S05]  /*4160*/  BSYNC B1 ;  /* 0x0000000000017941 */ /* 0x000fea0003800000 */
.L_x_156:
[----:B------:R-:W-:Y:S01]  /*4170*/  IMAD R87, R87, R19, R14 ;  /* 0x0000001357577224 */ /* 0x000fe200078e020e */
[----:B------:R-:W-:Y:S06]  /*4180*/  @P0 BRA `(.L_x_158) ;  /* 0x0000000c00100947 */ /* 0x000fec0003800000 */
[----:B------:R1:W-:Y:S01]  /*4190*/  STG.E.U8 desc[UR38][R6.64+0x79], R87 ;  /* 0x0000795706007986 */ /* 0x0003e2000c101126 */
[----:B------:R-:W-:Y:S05]  /*41a0*/  BRA `(.L_x_158) ;  /* 0x0000000c00087947 */ /* 0x000fea0003800000 */
.L_x_29:
[C---:B------:R-:W-:Y:S02]  /*41b0*/  ISETP.GE.AND P1, PT, R102.reuse, 0x1, PT ;  /* 0x000000016600780c */ /* 0x040fe40003f26270 */
[----:B------:R-:W-:Y:S02]  /*41c0*/  ISETP.GE.AND P0, PT, R102, 0x9, PT ;  /* 0x000000096600780c */ /* 0x000fe40003f06270 */
[C---:B------:R-:W-:Y:S02]  /*41d0*/  ISETP.LT.OR P4, PT, R3.reuse, 0x1, !P1 ;  /* 0x000000010300780c */ /* 0x040fe40004f81670 */
[C---:B------:R-:W-:Y:S02]  /*41e0*/  ISETP.LT.OR P3, PT, R3.reuse, 0x2, !P1 ;  /* 0x000000020300780c */ /* 0x040fe40004f61670 */
[C---:B------:R-:W-:Y:S02]  /*41f0*/  ISETP.LT.OR P2, PT, R3.reuse, 0x1, !P0 ;  /* 0x000000010300780c */ /* 0x040fe40004741670 */
[----:B------:R-:W-:-:S07]  /*4200*/  ISETP.LT.OR P5, PT, R3, 0x2, !P0 ;  /* 0x000000020300780c */ /* 0x000fce00047a1670 */
[-C--:B------:R-:W-:Y:S02]  /*4210*/  @!P4 IMAD R9, R24, R19.reuse, RZ ;  /* 0x000000131809c224 */ /* 0x080fe400078e02ff */
[-C--:B------:R-:W-:Y:S02]  /*4220*/  @!P3 IMAD R25, R25, R19.reuse, RZ ;  /* 0x000000131919b224 */ /* 0x080fe400078e02ff */
[-C--:B------:R-:W-:Y:S01]  /*4230*/  @!P2 IMAD R11, R26, R19.reuse, RZ ;  /* 0x000000131a0ba224 */ /* 0x080fe200078e02ff */
[----:B------:R0:W-:Y:S01]  /*4240*/  @!P4 STG.E.U8 desc[UR38][R4.64], R9 ;  /* 0x000000090400c986 */ /* 0x0001e2000c101126 */
[----:B------:R-:W-:Y:S01]  /*4250*/  ISETP.LT.OR P4, PT, R3, 0x9, !P1 ;  /* 0x000000090300780c */ /* 0x000fe20004f81670 */
[----:B------:R-:W-:Y:S02]  /*4260*/  @!P5 IMAD R27, R27, R19, RZ ;  /* 0x000000131b1bd224 */ /* 0x000fe400078e02ff */
[----:B------:R-:W-:Y:S01]  /*4270*/  @!P3 STG.E.U8 desc[UR38][R4.64+0x1], R25 ;  /* 0x000001190400b986 */ /* 0x000fe2000c101126 */
[----:B------:R-:W-:-:S03]  /*4280*/  ISETP.LT.OR P3, PT, R3, 0xa, !P1 ;  /* 0x0000000a0300780c */ /* 0x000fc60004f61670 */
[----:B------:R1:W-:Y:S01]  /*4290*/  @!P2 STG.E.U8 desc[UR38][R6.64], R11 ;  /* 0x0000000b0600a986 */ /* 0x0003e2000c101126 */
[----:B------:R-:W-:-:S03]  /*42a0*/  ISETP.LT.OR P2, PT, R3, 0x9, !P0 ;  /* 0x000000090300780c */ /* 0x000fc60004741670 */
[----:B------:R-:W-:Y:S01]  /*42b0*/  @!P5 STG.E.U8 desc[UR38][R6.64+0x1], R27 ;  /* 0x0000011b0600d986 */ /* 0x000fe2000c101126 */
[----:B------:R-:W-:Y:S01]  /*42c0*/  ISETP.LT.OR P5, PT, R3, 0xa, !P0 ;  /* 0x0000000a0300780c */ /* 0x000fe200047a1670 */
[----:B------:R-:W-:-:S04]  /*42d0*/  @!P4 IMAD R13, R28, R19, RZ ;  /* 0x000000131c0dc224 */ /* 0x000fc800078e02ff */
[-C--:B------:R-:W-:Y:S01]  /*42e0*/  @!P3 IMAD R29, R29, R19.reuse, RZ ;  /* 0x000000131d1db224 */ /* 0x080fe200078e02ff */
[----:B------:R-:W-:Y:S01]  /*42f0*/  @!P4 STG.E.U8 desc[UR38][R4.64+0x8], R13 ;  /* 0x0000080d0400c986 */ /* 0x000fe2000c101126 */
[C---:B------:R-:W-:Y:S02]  /*4300*/  ISETP.LT.OR P4, PT, R3.reuse, 0x11, !P1 ;  /* 0x000000110300780c */ /* 0x040fe40004f81670 */
[-C--:B0-----:R-:W-:Y:S01]  /*4310*/  @!P2 IMAD R9, R30, R19.reuse, RZ ;  /* 0x000000131e09a224 */ /* 0x081fe200078e02ff */
[----:B------:R-:W-:Y:S01]  /*4320*/  @!P3 STG.E.U8 desc[UR38][R4.64+0x9], R29 ;  /* 0x0000091d0400b986 */ /* 0x000fe2000c101126 */
[----:B------:R-:W-:Y:S02]  /*4330*/  ISETP.LT.OR P3, PT, R3, 0x12, !P1 ;  /* 0x000000120300780c */ /* 0x000fe40004f61670 */
[----:B------:R-:W-:Y:S01]  /*4340*/  @!P5 IMAD R31, R31, R19, RZ ;  /* 0x000000131f1fd224 */ /* 0x000fe200078e02ff */
[----:B------:R0:W-:Y:S01]  /*4350*/  @!P2 STG.E.U8 desc[UR38][R6.64+0x8], R9 ;  /* 0x000008090600a986 */ /* 0x0001e2000c101126 */
[----:B------:R-:W-:-:S03]  /*4360*/  ISETP.LT.OR P2, PT, R3, 0x11, !P0 ;  /* 0x000000110300780c */ /* 0x000fc60004741670 */
[----:B------:R-:W-:Y:S01]  /*4370*/  @!P5 STG.E.U8 desc[UR38][R6.64+0x9], R31 ;  /* 0x0000091f0600d986 */ /* 0x000fe2000c101126 */
[----:B------:R-:W-:Y:S01]  /*4380*/  ISETP.LT.OR P5, PT, R3, 0x12, !P0 ;  /* 0x000000120300780c */ /* 0x000fe200047a1670 */
[----:B-1----:R-:W-:-:S04]  /*4390*/  @!P4 IMAD R11, R32, R19, RZ ;  /* 0x00000013200bc224 */ /* 0x002fc800078e02ff */
        /* <DEDUP_REMOVED lines=109> */
[----:B------:R1:W-:Y:S01]  /*4a70*/  @!P4 STG.E.U8 desc[UR38][R4.64+0x58], R13 ;  /* 0x0000580d0400c986 */ /* 0x0003e2000c101126 */
        /* <DEDUP_REMOVED lines=13> */
[-C--:B-1----:R-:W-:Y:S01]  /*4b50*/  @!P2 IMAD R13, R74, R19.reuse, RZ ;  /* 0x000000134a0da224 */ /* 0x082fe200078e02ff */
[----:B------:R-:W-:Y:S01]  /*4b60*/  @!P3 STG.E.U8 desc[UR38][R4.64+0x61], R73 ;  /* 0x000061490400b986 */ /* 0x000fe2000c101126 */
[----:B------:R-:W-:Y:S02]  /*4b70*/  ISETP.LT.OR P3, PT, R3, 0x6a, !P1 ;  /* 0x0000006a0300780c */ /* 0x000fe40004f61670 */
[----:B------:R-:W-:Y:S01]  /*4b80*/  @!P5 IMAD R75, R75, R19, RZ ;  /* 0x000000134b4bd224 */ /* 0x000fe200078e02ff */
[----:B------:R1:W-:Y:S01]  /*4b90*/  @!P2 STG.E.U8 desc[UR38][R6.64+0x60], R13 ;  /* 0x0000600d0600a986 */ /* 0x0003e2000c101126 */
[----:B------:R-:W-:-:S03]  /*4ba0*/  ISETP.LT.OR P2, PT, R3, 0x69, !P0 ;  /* 0x000000690300780c */ /* 0x000fc60004741670 */
[----:B------:R-:W-:Y:S01]  /*4bb0*/  @!P5 STG.E.U8 desc[UR38][R6.64+0x61], R75 ;  /* 0x0000614b0600d986 */ /* 0x000fe2000c101126 */
[----:B------:R-:W-:Y:S01]  /*4bc0*/  ISETP.LT.OR P5, PT, R3, 0x6a, !P0 ;  /* 0x0000006a0300780c */ /* 0x000fe200047a1670 */
[----:B0-----:R-:W-:-:S04]  /*4bd0*/  @!P4 IMAD R9, R76, R19, RZ ;  /* 0x000000134c09c224 */ /* 0x001fc800078e02ff */
[-C--:B------:R-:W-:Y:S01]  /*4be0*/  @!P3 IMAD R77, R77, R19.reuse, RZ ;  /* 0x000000134d4db224 */ /* 0x080fe200078e02ff */
[----:B------:R-:W-:Y:S01]  /*4bf0*/  @!P4 STG.E.U8 desc[UR38][R4.64+0x68], R9 ;  /* 0x000068090400c986 */ /* 0x000fe2000c101126 */
[C---:B------:R-:W-:Y:S02]  /*4c00*/  ISETP.LT.OR P4, PT, R3.reuse, 0x72, !P1 ;  /* 0x000000720300780c */ /* 0x040fe40004f81670 */
[-C--:B--2---:R-:W-:Y:S01]  /*4c10*/  @!P2 IMAD R11, R78, R19.reuse, RZ ;  /* 0x000000134e0ba224 */ /* 0x084fe200078e02ff */
[----:B------:R-:W-:Y:S01]  /*4c20*/  @!P3 STG.E.U8 desc[UR38][R4.64+0x69], R77 ;  /* 0x0000694d0400b986 */ /* 0x000fe2000c101126 */
[----:B------:R-:W-:Y:S02]  /*4c30*/  ISETP.LT.OR P3, PT, R3, 0x71, !P1 ;  /* 0x000000710300780c */ /* 0x000fe40004f61670 */
[----:B------:R-:W-:Y:S01]  /*4c40*/  @!P5 IMAD R79, R79, R19, RZ ;  /* 0x000000134f4fd224 */ /* 0x000fe200078e02ff */
[----:B------:R0:W-:Y:S01]  /*4c50*/  @!P2 STG.E.U8 desc[UR38][R6.64+0x68], R11 ;  /* 0x0000680b0600a986 */ /* 0x0001e2000c101126 */
[----:B------:R-:W-:-:S03]  /*4c60*/  ISETP.LT.OR P2, PT, R3, 0x71, !P0 ;  /* 0x000000710300780c */ /* 0x000fc60004741670 */
[----:B------:R2:W-:Y:S01]  /*4c70*/  @!P5 STG.E.U8 desc[UR38][R6.64+0x69], R79 ;  /* 0x0000694f0600d986 */ /* 0x0005e2000c101126 */
[----:B------:R-:W-:Y:S01]  /*4c80*/  ISETP.LT.OR P5, PT, R3, 0x79, !P0 ;  /* 0x000000790300780c */ /* 0x000fe200047a1670 */
[----:B------:R-:W-:-:S04]  /*4c90*/  @!P4 IMAD R81, R81, R19, RZ ;  /* 0x000000135151c224 */ /* 0x000fc800078e02ff */
[-C--:B-1----:R-:W-:Y:S01]  /*4ca0*/  @!P3 IMAD R13, R80, R19.reuse, RZ ;  /* 0x00000013500db224 */ /* 0x082fe200078e02ff */
[----:B------:R2:W-:Y:S01]  /*4cb0*/  @!P4 STG.E.U8 desc[UR38][R4.64+0x71], R81 ;  /* 0x000071510400c986 */ /* 0x0005e2000c101126 */
[C---:B------:R-:W-:Y:S02]  /*4cc0*/  ISETP.LT.OR P4, PT, R3.reuse, 0x72, !P0 ;  /* 0x000000720300780c */ /* 0x040fe40004781670 */
[C---:B------:R-:W-:Y:S01]  /*4cd0*/  ISETP.LT.OR P0, PT, R3.reuse, 0x7a, !P0 ;  /* 0x0000007a0300780c */ /* 0x040fe20004701670 */
[----:B------:R2:W-:Y:S01]  /*4ce0*/  @!P3 STG.E.U8 desc[UR38][R4.64+0x70], R13 ;  /* 0x0000700d0400b986 */ /* 0x0005e2000c101126 */
[C---:B------:R-:W-:Y:S02]  /*4cf0*/  ISETP.LT.OR P3, PT, R3.reuse, 0x79, !P1 ;  /* 0x000000790300780c */ /* 0x040fe40004f61670 */
[----:B------:R-:W-:Y:S01]  /*4d00*/  ISETP.LT.OR P1, PT, R3, 0x7a, !P1 ;  /* 0x0000007a0300780c */ /* 0x000fe20004f21670 */
[-C--:B------:R-:W-:Y:S02]  /*4d10*/  @!P2 IMAD R3, R82, R19.reuse, RZ ;  /* 0x000000135203a224 */ /* 0x080fe400078e02ff */
[----:B0-----:R-:W-:-:S03]  /*4d20*/  @!P5 IMAD R11, R86, R19, RZ ;  /* 0x00000013560bd224 */ /* 0x001fc600078e02ff */
[----:B------:R2:W-:Y:S01]  /*4d30*/  @!P2 STG.E.U8 desc[UR38][R6.64+0x70], R3 ;  /* 0x000070030600a986 */ /* 0x0005e2000c101126 */
[-C--:B------:R-:W-:Y:S02]  /*4d40*/  @!P4 IMAD R83, R83, R19.reuse, RZ ;  /* 0x000000135353c224 */ /* 0x080fe400078e02ff */
[-C--:B------:R-:W-:Y:S02]  /*4d50*/  @!P0 IMAD R87, R87, R19.reuse, RZ ;  /* 0x0000001357578224 */ /* 0x080fe400078e02ff */
[-C--:B------:R-:W-:Y:S01]  /*4d60*/  @!P3 IMAD R9, R84, R19.reuse, RZ ;  /* 0x000000135409b224 */ /* 0x080fe200078e02ff */
[----:B------:R2:W-:Y:S01]  /*4d70*/  @!P4 STG.E.U8 desc[UR38][R6.64+0x71], R83 ;  /* 0x000071530600c986 */ /* 0x0005e2000c101126 */
[----:B------:R-:W-:-:S03]  /*4d80*/  @!P1 IMAD R85, R85, R19, RZ ;  /* 0x0000001355559224 */ /* 0x000fc600078e02ff */
[----:B------:R2:W-:Y:S04]  /*4d90*/  @!P3 STG.E.U8 desc[UR38][R4.64+0x78], R9 ;  /* 0x000078090400b986 */ /* 0x0005e8000c101126 */
[----:B------:R2:W-:Y:S04]  /*4da0*/  @!P1 STG.E.U8 desc[UR38][R4.64+0x79], R85 ;  /* 0x0000795504009986 */ /* 0x0005e8000c101126 */
[----:B------:R2:W-:Y:S04]  /*4db0*/  @!P5 STG.E.U8 desc[UR38][R6.64+0x78], R11 ;  /* 0x0000780b0600d986 */ /* 0x0005e8000c101126 */
[----:B------:R2:W-:Y:S02]  /*4dc0*/  @!P0 STG.E.U8 desc[UR38][R6.64+0x79], R87 ;  /* 0x0000795706008986 */ /* 0x0005e4000c101126 */
.L_x_158:
[----:B------:R-:W-:Y:S05]  /*4dd0*/  BSYNC B0 ;  /* 0x0000000000007941 */ /* 0x000fea0003800000 */
.L_x_28:
[----:B------:R-:W-:Y:S01]  /*4de0*/  IADD3 R16, P0, R16, UR36, RZ ;  /* 0x0000002410107c10 */ /* 0x000fe2000ff1e0ff */
[----:B------:R-:W-:Y:S01]  /*4df0*/  ULDC.64 UR4, c[0x0][0x650] ;  /* 0x0001940000047ab9 */ /* 0x000fe20000000a00 */
[----:B--2---:R-:W-:Y:S01]  /*4e00*/  PRMT R3, RZ, 0x7610, R3 ;  /* 0x00007610ff037816 */ /* 0x004fe20000000003 */
[----:B------:R-:W-:Y:S01]  /*4e10*/  IMAD.MOV.U32 R98, RZ, RZ, -0x1 ;  /* 0xffffffffff627424 */ /* 0x000fe200078e00ff */
[----:B------:R-:W-:Y:S01]  /*4e20*/  IADD3.X R17, R17, UR42, RZ, P0, !PT ;  /* 0x0000002a11117c10 */ /* 0x000fe200087fe4ff */
[----:B------:R-:W-:Y:S01]  /*4e30*/  IMAD.MOV.U32 R96, RZ, RZ, -0x1 ;  /* 0xffffffffff607424 */ /* 0x000fe200078e00ff */
[----:B------:R-:W-:-:S04]  /*4e40*/  ISETP.GE.U32.AND P0, PT, R16, UR4, PT ;  /* 0x0000000410007c0c */ /* 0x000fc8000bf06070 */
[----:B------:R-:W-:-:S13]  /*4e50*/  ISETP.GE.U32.AND.EX P0, PT, R17, UR5, PT, P0 ;  /* 0x0000000511007c0c */ /* 0x000fda000bf06100 */
[----:B------:R-:W-:Y:S05]  /*4e60*/  @P0 BRA `(.L_x_159) ;  /* 0x0000000400500947 */ /* 0x000fea0003800000 */
[----:B------:R-:W2:Y:S01]  /*4e70*/  LDC.64 R10, c[0x0][0x628] ;  /* 0x00018a00ff0a7b82 */ /* 0x000ea20000000a00 */
[----:B------:R-:W3:Y:S01]  /*4e80*/  S2R R20, SR_CTAID.X ;  /* 0x0000000000147919 */ /* 0x000ee20000002500 */
[----:B------:R-:W-:Y:S02]  /*4e90*/  IMAD.MOV.U32 R8, RZ, RZ, R16 ;  /* 0x000000ffff087224 */ /* 0x000fe400078e0010 */
[----:B------:R-:W-:Y:S01]  /*4ea0*/  IMAD.MOV.U32 R9, RZ, RZ, R17 ;  /* 0x000000ffff097224 */ /* 0x000fe200078e0011 */
[----:B------:R-:W0:Y:S03]  /*4eb0*/  S2R R21, SR_CTAID.Y ;  /* 0x0000000000157919 */ /* 0x000e260000002600 */
[----:B------:R-:W0:Y:S08]  /*4ec0*/  LDC R0, c[0x0][0x630] ;  /* 0x00018c00ff007b82 */ /* 0x000e300000000800 */
[----:B------:R-:W0:Y:S01]  /*4ed0*/  LDC.64 R14, c[0x0][0x620] ;  /* 0x00018800ff0e7b82 */ /* 0x000e220000000a00 */
[----:B--2---:R-:W-:-:S04]  /*4ee0*/  ISETP.NE.U32.AND P0, PT, R10, RZ, PT ;  /* 0x000000ff0a00720c */ /* 0x004fc80003f05070 */
[----:B------:R-:W-:-:S13]  /*4ef0*/  ISETP.NE.AND.EX P0, PT, R11, RZ, PT, P0 ;  /* 0x000000ff0b00720c */ /* 0x000fda0003f05300 */
[----:B0--3--:R-:W-:Y:S05]  /*4f00*/  @!P0 BRA `(.L_x_160) ;  /* 0x0000000000288947 */ /* 0x009fea0003800000 */
[----:B------:R-:W0:Y:S02]  /*4f10*/  LDC R3, c[0x0][0x634] ;  /* 0x00018d00ff037b82 */ /* 0x000e240000000800 */
[----:B0-----:R-:W-:-:S05]  /*4f20*/  IADD3 R3, P0, R16, R3, RZ ;  /* 0x0000000310037210 */ /* 0x001fca0007f1e0ff */
[----:B------:R-:W-:-:S04]  /*4f30*/  IMAD.X R13, RZ, RZ, R17, P0 ;  /* 0x000000ffff0d7224 */ /* 0x000fc800000e0611 */
[----:B------:R-:W-:-:S04]  /*4f40*/  IMAD.WIDE.U32 R4, R13, R10, RZ ;  /* 0x0000000a0d047225 */ /* 0x000fc800078e00ff */
[----:B-1--4-:R-:W-:-:S04]  /*4f50*/  IMAD.WIDE.U32 R6, P0, R3, R11, R4 ;  /* 0x0000000b03067225 */ /* 0x012fc80007800004 */
[----:B------:R-:W-:-:S04]  /*4f60*/  IMAD.WIDE.U32 R4, R3, R10, RZ ;  /* 0x0000000a03047225 */ /* 0x000fc800078e00ff */
[----:B------:R-:W-:Y:S01]  /*4f70*/  IMAD.X R9, RZ, RZ, RZ, P0 ;  /* 0x000000ffff097224 */ /* 0x000fe200000e06ff */
[----:B------:R-:W-:Y:S01]  /*4f80*/  IADD3 RZ, P0, R5, R6, RZ ;  /* 0x0000000605ff7210 */ /* 0x000fe20007f1e0ff */
[----:B------:R-:W-:-:S04]  /*4f90*/  IMAD.MOV.U32 R8, RZ, RZ, R7 ;  /* 0x000000ffff087224 */ /* 0x000fc800078e0007 */
[----:B------:R-:W-:-:S08]  /*4fa0*/  IMAD.WIDE.U32.X R8, R13, R11, R8, P0 ;  /* 0x0000000b0d087225 */ /* 0x000fd000000e0408 */
.L_x_160:
[----:B------:R-:W0:Y:S01]  /*4fb0*/  LDC.64 R28, c[0x0][0x640] ;  /* 0x00019000ff1c7b82 */ /* 0x000e220000000a00 */
[-CC-:B------:R-:W-:Y:S01]  /*4fc0*/  SHF.R.U64 R96, R8, R0.reuse, R9.reuse ;  /* 0x0000000008607219 */ /* 0x180fe20000001209 */
[----:B------:R-:W-:Y:S01]  /*4fd0*/  ULDC UR4, c[0x0][0x150] ;  /* 0x0000540000047ab9 */ /* 0x000fe20000000800 */
[----:B------:R-:W-:Y:S02]  /*4fe0*/  SHF.R.U32.HI R0, RZ, R0, R9 ;  /* 0x00000000ff007219 */ /* 0x000fe40000011609 */
[----:B------:R-:W-:Y:S02]  /*4ff0*/  IADD3 R3, P0, RZ, -R96, RZ ;  /* 0x80000060ff037210 */ /* 0x000fe40007f1e0ff */
[----:B-1--4-:R-:W-:Y:S01]  /*5000*/  I2FP.F32.U32 R7, R20 ;  /* 0x0000001400077245 */ /* 0x012fe20000201000 */
[----:B------:R-:W1:Y:S02]  /*5010*/  LDC R6, c[0x0][0x618] ;  /* 0x00018600ff067b82 */ /* 0x000e640000000800 */
[----:B------:R-:W-:-:S02]  /*5020*/  IMAD.X R5, RZ, RZ, ~R0, P0 ;  /* 0x000000ffff057224 */ /* 0x000fc400000e0e00 */
[----:B------:R-:W-:Y:S01]  /*5030*/  FMUL R7, R7, UR4 ;  /* 0x0000000407077c20 */ /* 0x000fe20008400000 */
[----:B------:R-:W-:Y:S01]  /*5040*/  ULDC UR4, c[0x0][0x154] ;  /* 0x0000550000047ab9 */ /* 0x000fe20000000800 */
[-C--:B------:R-:W-:Y:S02]  /*5050*/  IMAD R0, R5, R14.reuse, RZ ;  /* 0x0000000e05007224 */ /* 0x080fe400078e02ff */
[----:B------:R-:W2:Y:S01]  /*5060*/  LDC R8, c[0x0][0x608] ;  /* 0x00018200ff087b82 */ /* 0x000ea20000000800 */
[C---:B------:R-:W-:Y:S01]  /*5070*/  IMAD.WIDE.U32 R4, R3.reuse, R14, R16 ;  /* 0x0000000e03047225 */ /* 0x040fe200078e0010 */
[----:B------:R-:W3:Y:S03]  /*5080*/  F2I.U32.TRUNC.NTZ R7, R7 ;  /* 0x0000000700077305 */ /* 0x000ee6000020f000 */
[----:B------:R-:W-:Y:S01]  /*5090*/  IMAD R3, R3, R15, R0 ;  /* 0x0000000f03037224 */ /* 0x000fe200078e0200 */
[----:B------:R-:W-:-:S02]  /*50a0*/  I2FP.F32.U32 R0, R21 ;  /* 0x0000001500007245 */ /* 0x000fc40000201000 */
[----:B------:R-:W4:Y:S01]  /*50b0*/  LDC R26, c[0x0][0x658] ;  /* 0x00019600ff1a7b82 */ /* 0x000f220000000800 */
[----:B------:R-:W-:Y:S01]  /*50c0*/  IMAD.IADD R3, R5, 0x1, R3 ;  /* 0x0000000105037824 */ /* 0x000fe200078e0203 */
[----:B0-----:R-:W-:Y:S01]  /*50d0*/  ISETP.NE.U32.AND P0, PT, R28, RZ, PT ;  /* 0x000000ff1c00720c */ /* 0x001fe20003f05070 */
[----:B------:R-:W-:-:S03]  /*50e0*/  FMUL R0, R0, UR4 ;  /* 0x0000000400007c20 */ /* 0x000fc60008400000 */
[----:B------:R-:W-:Y:S01]  /*50f0*/  ISETP.NE.AND.EX P0, PT, R29, RZ, PT, P0 ;  /* 0x000000ff1d00720c */ /* 0x000fe20003f05300 */
[----:B------:R0:W0:Y:S01]  /*5100*/  F2I.U32.TRUNC.NTZ R14, R0 ;  /* 0x00000000000e7305 */ /* 0x000022000020f000 */
[----:B------:R-:W0:Y:S01]  /*5110*/  LDC R9, c[0x0][0x144] ;  /* 0x00005100ff097b82 */ /* 0x000e220000000800 */
[-C--:B-1----:R-:W-:Y:S01]  /*5120*/  SHF.R.U64 R10, R4, R6.reuse, R3 ;  /* 0x00000006040a7219 */ /* 0x082fe20000001203 */
[----:B---3--:R-:W-:Y:S01]  /*5130*/  IMAD.MOV R7, RZ, RZ, -R7 ;  /* 0x000000ffff077224 */ /* 0x008fe200078e0a07 */
[----:B------:R-:W-:-:S05]  /*5140*/  SHF.R.U32.HI R3, RZ, R6, R3 ;  /* 0x00000006ff037219 */ /* 0x000fca0000011603 */
[----:B------:R-:W1:Y:S01]  /*5150*/  LDC R24, c[0x0][0x148] ;  /* 0x00005200ff187b82 */ /* 0x000e620000000800 */
[-CC-:B--2---:R-:W-:Y:S02]  /*5160*/  SHF.R.U64 R12, R10, R8.reuse, R3.reuse ;  /* 0x000000080a0c7219 */ /* 0x184fe40000001203 */
[----:B------:R-:W-:-:S05]  /*5170*/  SHF.R.U32.HI R3, RZ, R8, R3 ;  /* 0x00000008ff037219 */ /* 0x000fca0000011603 */
[----:B------:R-:W2:Y:S01]  /*5180*/  LDC R15, c[0x0][0x600] ;  /* 0x00018000ff0f7b82 */ /* 0x000ea20000000800 */
[-CC-:B----4-:R-:W-:Y:S02]  /*5190*/  SHF.R.U64 R13, R12, R26.reuse, R3.reuse ;  /* 0x0000001a0c0d7219 */ /* 0x190fe40000001203 */
[----:B------:R-:W-:-:S03]  /*51a0*/  SHF.R.U32.HI R5, RZ, R26, R3 ;  /* 0x0000001aff057219 */ /* 0x000fc60000011603 */
[----:B------:R-:W-:Y:S02]  /*51b0*/  IMAD.MOV.U32 R4, RZ, RZ, R13 ;  /* 0x000000ffff047224 */ /* 0x000fe400078e000d */
[----:B------:R-:W3:Y:S01]  /*51c0*/  LDC R27, c[0x0][0x648] ;  /* 0x00019200ff1b7b82 */ /* 0x000ee20000000800 */
[----:B0-----:R-:W-:-:S07]  /*51d0*/  IMAD R25, R9, R7, R20 ;  /* 0x0000000709197224 */ /* 0x001fce00078e0214 */
[----:B------:R-:W0:Y:S08]  /*51e0*/  LDC R30, c[0x0][0x638] ;  /* 0x00018e00ff1e7b82 */ /* 0x000e300000000800 */
[----:B------:R-:W4:Y:S01]  /*51f0*/  LDC R31, c[0x0][0x610] ;  /* 0x00018400ff1f7b82 */ /* 0x000f220000000800 */
[----:B-1----:R-:W-:Y:S05]  /*5200*/  @!P0 BRA `(.L_x_161) ;  /* 0x0000000000288947 */ /* 0x002fea0003800000 */
        /* <DEDUP_REMOVED lines=10> */
.L_x_161:
[----:B------:R-:W-:Y:S01]  /*52b0*/  ISETP.NE.AND P0, PT, R2, 0x1, PT ;  /* 0x000000010200780c */ /* 0x000fe20003f05270 */
[----:B------:R-:W-:Y:S01]  /*52c0*/  IMAD.MOV R14, RZ, RZ, -R14 ;  /* 0x000000ffff0e7224 */ /* 0x000fe200078e0a0e */
[----:B---3--:R-:W-:Y:S01]  /*52d0*/  SHF.R.U64 R0, R4, R27, R5 ;  /* 0x0000001b04007219 */ /* 0x008fe20000001205 */
[----:B--2---:R-:W-:Y:S01]  /*52e0*/  VIADD R5, R15, 0xffffffff ;  /* 0xffffffff0f057836 */ /* 0x004fe20000000000 */
[----:B------:R-:W-:-:S03]  /*52f0*/  LOP3.LUT R3, R12, R93, RZ, 0xc0, !PT ;  /* 0x0000005d0c037212 */ /* 0x000fc600078ec0ff */
[----:B------:R-:W-:Y:S01]  /*5300*/  IMAD.MOV R4, RZ, RZ, -R0 ;  /* 0x000000ffff047224 */ /* 0x000fe200078e0a00 */
[----:B------:R-:W-:Y:S01]  /*5310*/  LOP3.LUT R10, R10, R5, RZ, 0xc0, !PT ;  /* 0x000000050a0a7212 */ /* 0x000fe200078ec0ff */
[----:B------:R-:W-:Y:S02]  /*5320*/  IMAD R0, R90, R0, R3 ;  /* 0x000000005a007224 */ /* 0x000fe400078e0203 */
[----:B0-----:R-:W-:Y:S02]  /*5330*/  IMAD R3, R4, R30, R13 ;  /* 0x0000001e04037224 */ /* 0x001fe400078e020d */
[----:B------:R-:W-:Y:S02]  /*5340*/  @P0 IMAD R25, R24, R14, R21 ;  /* 0x0000000e18190224 */ /* 0x000fe400078e0215 */
[----:B------:R-:W-:Y:S02]  /*5350*/  IMAD R5, R3, R15, R10 ;  /* 0x0000000f03057224 */ /* 0x000fe400078e020a */
[----:B----4-:R-:W-:-:S02]  /*5360*/  IMAD R0, R0, R31, R25 ;  /* 0x0000001f00007224 */ /* 0x010fc400078e0219 */
[----:B------:R-:W-:-:S03]  /*5370*/  IMAD.MOV.U32 R4, RZ, RZ, 0x1 ;  /* 0x00000001ff047424 */ /* 0x000fc600078e00ff */
[----:B------:R-:W-:Y:S02]  /*5380*/  SEL R98, R5, R0, !P0 ;  /* 0x0000000005627207 */ /* 0x000fe40004000000 */
[----:B------:R-:W-:Y:S02]  /*5390*/  PRMT R3, R4, 0x7610, R3 ;  /* 0x0000761004037816 */ /* 0x000fe40000000003 */
[----:B------:R-:W-:-:S07]  /*53a0*/  SEL R0, R0, R5, !P0 ;  /* 0x0000000500007207 */ /* 0x000fce0004000000 */
.L_x_159:
[----:B------:R-:W-:Y:S01]  /*53b0*/  LOP3.LUT P0, RZ, R3, 0xff, RZ, 0xc0, !PT ;  /* 0x000000ff03ff7812 */ /* 0x000fe2000780c0ff */
[----:B------:R-:W-:-:S12]  /*53c0*/  IMAD.MOV.U32 R97, RZ, RZ, R0 ;  /* 0x000000ffff617224 */ /* 0x000fd800078e0000 */
[----:B------:R-:W-:Y:S05]  /*53d0*/  @P0 BRA `(.L_x_162) ;  /* 0xffffffbc00580947 */ /* 0x000fea000383ffff */
[----:B------:R-:W-:Y:S05]  /*53e0*/  EXIT ;  /* 0x000000000000794d */ /* 0x000fea0003800000 */
.L_x_3:
        /* <DEDUP_REMOVED lines=26> */
.L_x_164:
[--C-:B------:R-:W-:Y:S01]  /*5590*/  SHF.R.U64 R14, R12, R20, R13.reuse ;  /* 0x000000140c0e7219 */ /* 0x100fe2000000120d */
[----:B------:R-:W0:Y:S01]  /*55a0*/  LDC R24, c[0x0][0x618] ;  /* 0x00018600ff187b82 */ /* 0x000e220000000800 */
[----:B------:R-:W-:Y:S01]  /*55b0*/  I2FP.F32.U32 R8, R6 ;  /* 0x0000000600087245 */ /* 0x000fe20000201000 */
[----:B------:R-:W-:Y:S01]  /*55c0*/  ULDC UR4, c[0x0][0x150] ;  /* 0x0000540000047ab9 */ /* 0x000fe20000000800 */
[----:B------:R-:W-:Y:S02]  /*55d0*/  SHF.R.U32.HI R7, RZ, R20, R13 ;  /* 0x00000014ff077219 */ /* 0x000fe4000001160d */
[----:B------:R-:W-:Y:S01]  /*55e0*/  IADD3 R11, P0, RZ, -R14, RZ ;  /* 0x8000000eff0b7210 */ /* 0x000fe20007f1e0ff */
[----:B------:R-:W-:Y:S01]  /*55f0*/  FMUL R13, R8, UR4 ;  /* 0x00000004080d7c20 */ /* 0x000fe20008400000 */
[----:B------:R-:W-:Y:S01]  /*5600*/  ULDC UR4, c[0x0][0x154] ;  /* 0x0000550000047ab9 */ /* 0x000fe20000000800 */
[----:B------:R-:W1:Y:S02]  /*5610*/  LDC.64 R26, c[0x0][0x640] ;  /* 0x00019000ff1a7b82 */ /* 0x000e640000000a00 */
[----:B------:R-:W-:-:S02]  /*5620*/  IMAD.X R7, RZ, RZ, ~R7, P0 ;  /* 0x000000ffff077224 */ /* 0x000fc400000e0e07 */
[----:B------:R-:W2:Y:S01]  /*5630*/  F2I.U32.TRUNC.NTZ R13, R13 ;  /* 0x0000000d000d7305 */ /* 0x000ea2000020f000 */
[----:B------:R-:W-:-:S03]  /*5640*/  IMAD.WIDE.U32 R8, R11, R22, R16 ;  /* 0x000000160b087225 */ /* 0x000fc600078e0010 */
[----:B------:R-:W3:Y:S01]  /*5650*/  LDC R15, c[0x0][0x144] ;  /* 0x00005100ff0f7b82 */ /* 0x000ee20000000800 */
[----:B------:R-:W-:-:S04]  /*5660*/  IMAD R10, R7, R22, RZ ;  /* 0x00000016070a7224 */ /* 0x000fc800078e02ff */
[----:B------:R-:W-:Y:S02]  /*5670*/  IMAD R7, R11, R23, R10 ;  /* 0x000000170b077224 */ /* 0x000fe400078e020a */
[----:B------:R-:W-:Y:S01]  /*5680*/  IMAD.MOV.U32 R10, RZ, RZ, -0x1 ;  /* 0xffffffffff0a7424 */ /* 0x000fe200078e00ff */
[----:B------:R-:W4:Y:S01]  /*5690*/  LDC R20, c[0x0][0x608] ;  /* 0x00018200ff147b82 */ /* 0x000f220000000800 */
[----:B------:R-:W-:Y:S01]  /*56a0*/  IMAD.IADD R7, R9, 0x1, R7 ;  /* 0x0000000109077824 */ /* 0x000fe200078e0207 */
[----:B------:R-:W-:-:S04]  /*56b0*/  I2FP.F32.U32 R9, R5 ;  /* 0x0000000500097245 */ /* 0x000fc80000201000 */
[-C--:B0-----:R-:W-:Y:S01]  /*56c0*/  SHF.R.U64 R12, R8, R24.reuse, R7 ;  /* 0x00000018080c7219 */ /* 0x081fe20000001207 */
[----:B--2---:R-:W-:Y:S01]  /*56d0*/  IMAD.MOV R8, RZ, RZ, -R13 ;  /* 0x000000ffff087224 */ /* 0x004fe200078e0a0d */
[----:B------:R-:W0:Y:S01]  /*56e0*/  LDC R11, c[0x0][0x658] ;  /* 0x00019600ff0b7b82 */ /* 0x000e220000000800 */
[----:B-1----:R-:W-:Y:S01]  /*56f0*/  ISETP.NE.U32.AND P0, PT, R26, RZ, PT ;  /* 0x000000ff1a00720c */ /* 0x002fe20003f05070 */
[----:B------:R-:W-:Y:S01]  /*5700*/  FMUL R9, R9, UR4 ;  /* 0x0000000409097c20 */ /* 0x000fe20008400000 */
[----:B------:R-:W-:Y:S02]  /*5710*/  SHF.R.U32.HI R7, RZ, R24, R7 ;  /* 0x00000018ff077219 */ /* 0x000fe40000011607 */
[----:B------:R-:W-:-:S03]  /*5720*/  ISETP.NE.AND.EX P0, PT, R27, RZ, PT, P0 ;  /* 0x000000ff1b00720c */ /* 0x000fc60003f05300 */
[----:B------:R-:W1:Y:S01]  /*5730*/  LDC R22, c[0x0][0x148] ;  /* 0x00005200ff167b82 */ /* 0x000e620000000800 */
[----:B---3--:R-:W-:Y:S02]  /*5740*/  IMAD R23, R15, R8, R6 ;  /* 0x000000080f177224 */ /* 0x008fe400078e0206 */
[----:B------:R-:W-:-:S05]  /*5750*/  IMAD.MOV.U32 R8, RZ, RZ, 0x1 ;  /* 0x00000001ff087424 */ /* 0x000fca00078e00ff */
[----:B------:R-:W2:Y:S01]  /*5760*/  LDC R21, c[0x0][0x600] ;  /* 0x00018000ff157b82 */ /* 0x000ea20000000800 */
[-CC-:B----4-:R-:W-:Y:S02]  /*5770*/  SHF.R.U64 R15, R12, R20.reuse, R7.reuse ;  /* 0x000000140c0f7219 */ /* 0x190fe40000001207 */
[----:B------:R-:W-:Y:S02]  /*5780*/  SHF.R.U32.HI R6, RZ, R20, R7 ;  /* 0x00000014ff067219 */ /* 0x000fe40000011607 */
[----:B------:R3:W4:Y:S03]  /*5790*/  F2I.U32.TRUNC.NTZ R20, R9 ;  /* 0x0000000900147305 */ /* 0x000726000020f000 */
[----:B------:R-:W1:Y:S01]  /*57a0*/  LDC R25, c[0x0][0x648] ;  /* 0x00019200ff197b82 */ /* 0x000e620000000800 */
[-C--:B0-----:R-:W-:Y:S02]  /*57b0*/  SHF.R.U64 R19, R15, R11.reuse, R6 ;  /* 0x0000000b0f137219 */ /* 0x081fe40000001206 */
[----:B------:R-:W-:-:S02]  /*57c0*/  SHF.L.U32 R10, R10, R11, RZ ;  /* 0x0000000b0a0a7219 */ /* 0x000fc400000006ff */
[-C--:B------:R-:W-:Y:S01]  /*57d0*/  SHF.R.U32.HI R7, RZ, R11.reuse, R6 ;  /* 0x0000000bff077219 */ /* 0x080fe20000011606 */
[----:B------:R-:W-:Y:S01]  /*57e0*/  IMAD.MOV.U32 R6, RZ, RZ, R19 ;  /* 0x000000ffff067224 */ /* 0x000fe200078e0013 */
[----:B------:R-:W-:Y:S01]  /*57f0*/  SHF.L.U32 R24, R8, R11, RZ ;  /* 0x0000000b08187219 */ /* 0x000fe200000006ff */
[----:B------:R-:W0:Y:S01]  /*5800*/  LDC R28, c[0x0][0x638] ;  /* 0x00018e00ff1c7b82 */ /* 0x000e220000000800 */
[----:B------:R-:W-:-:S07]  /*5810*/  LOP3.LUT R30, RZ, R10, RZ, 0x33, !PT ;  /* 0x0000000aff1e7212 */ /* 0x000fce00078e33ff */
[----:B------:R-:W0:Y:S01]  /*5820*/  LDC R29, c[0x0][0x610] ;  /* 0x00018400ff1d7b82 */ /* 0x000e220000000800 */
[----:B---34-:R-:W-:Y:S05]  /*5830*/  @!P0 BRA `(.L_x_165) ;  /* 0x0000000000288947 */ /* 0x018fea0003800000 */
[----:B------:R-:W3:Y:S02]  /*5840*/  LDC R6, c[0x0][0x64c] ;  /* 0x00019300ff067b82 */ /* 0x000ee40000000800 */
[----:B---3--:R-:W-:-:S05]  /*5850*/  IADD3 R11, P0, R19, R6, RZ ;  /* 0x00000006130b7210 */ /* 0x008fca0007f1e0ff */
        /* <DEDUP_REMOVED lines=8> */
.L_x_165:
[----:B------:R-:W-:Y:S01]  /*58e0*/  ISETP.NE.AND P0, PT, R2, 0x1, PT ;  /* 0x000000010200780c */ /* 0x000fe20003f05270 */
[----:B--2---:R-:W-:Y:S01]  /*58f0*/  VIADD R9, R21, 0xffffffff ;  /* 0xffffffff15097836 */ /* 0x004fe20000000000 */
[----:B-1----:R-:W-:Y:S01]  /*5900*/  SHF.R.U64 R7, R6, R25, R7 ;  /* 0x0000001906077219 */ /* 0x002fe20000001207 */
[----:B------:R-:W-:Y:S01]  /*5910*/  IMAD.MOV R20, RZ, RZ, -R20 ;  /* 0x000000ffff147224 */ /* 0x000fe200078e0a14 */
[----:B------:R-:W-:Y:S02]  /*5920*/  LOP3.LUT R6, R15, R30, RZ, 0xc0, !PT ;  /* 0x0000001e0f067212 */ /* 0x000fe400078ec0ff */
[----:B------:R-:W-:Y:S01]  /*5930*/  LOP3.LUT R12, R12, R9, RZ, 0xc0, !PT ;  /* 0x000000090c0c7212 */ /* 0x000fe200078ec0ff */
[----:B------:R-:W-:Y:S02]  /*5940*/  IMAD.MOV R8, RZ, RZ, -R7 ;  /* 0x000000ffff087224 */ /* 0x000fe400078e0a07 */
[----:B------:R-:W-:Y:S02]  /*5950*/  IMAD R6, R24, R7, R6 ;  /* 0x0000000718067224 */ /* 0x000fe400078e0206 */
[----:B------:R-:W-:-:S02]  /*5960*/  IMAD.MOV.U32 R9, RZ, RZ, 0x1 ;  /* 0x00000001ff097424 */ /* 0x000fc400078e00ff */
[----:B------:R-:W-:Y:S02]  /*5970*/  @P0 IMAD R23, R22, R20, R5 ;  /* 0x0000001416170224 */ /* 0x000fe400078e0205 */
[----:B0-----:R-:W-:Y:S02]  /*5980*/  IMAD R5, R8, R28, R19 ;  /* 0x0000001c08057224 */ /* 0x001fe400078e0213 */
[----:B------:R-:W-:Y:S02]  /*5990*/  IMAD R19, R6, R29, R23 ;  /* 0x0000001d06137224 */ /* 0x000fe400078e0217 */
[----:B------:R-:W-:Y:S02]  /*59a0*/  IMAD R6, R5, R21, R12 ;  /* 0x0000001505067224 */ /* 0x000fe400078e020c */
[----:B------:R-:W-:-:S03]  /*59b0*/  IMAD.MOV.U32 R8, RZ, RZ, R14 ;  /* 0x000000ffff087224 */ /* 0x000fc600078e000e */
[----:B------:R-:W-:Y:S02]  /*59c0*/  SEL R20, R6, R19, !P0 ;  /* 0x0000001306147207 */ /* 0x000fe40004000000 */
[----:B------:R-:W-:-:S07]  /*59d0*/  SEL R19, R19, R6, !P0 ;  /* 0x0000000613137207 */ /* 0x000fce0004000000 */
.L_x_163:
[----:B------:R-:W-:-:S08]  /*59e0*/  NOP ;  /* 0x0000000000007918 */ /* 0x000fd00000000000 */
[----:B------:R-:W0:-:S00]  /*59f0*/  USETMAXREG.DEALLOC.CTAPOOL 0x28 ;  /* 0x00000028000079c8 */ /* 0x000e0000080e0500 */
[----:B0-----:R-:W-:-:S13]  /*5a00*/  ISETP.NE.AND P0, PT, R0, RZ, PT ;  /* 0x000000ff0000720c */ /* 0x001fda0003f05270 */
[----:B------:R-:W-:Y:S05]  /*5a10*/  @P0 EXIT ;  /* 0x000000000000094d */ /* 0x000fea0003800000 */
[----:B------:R-:W-:Y:S01]  /*5a20*/  LOP3.LUT P0, RZ, R9, 0xff, RZ, 0xc0, !PT ;  /* 0x000000ff09ff7812 */ /* 0x000fe2000780c0ff */
[----:B------:R-:W-:Y:S02]  /*5a30*/  IMAD.MOV.U32 R0, RZ, RZ, 0x1 ;  /* 0x00000001ff007424 */ /* 0x000fe400078e00ff */
[----:B------:R-:W-:-:S10]  /*5a40*/  IMAD.MOV.U32 R12, RZ, RZ, RZ ;  /* 0x000000ffff0c7224 */ /* 0x000fd400078e00ff */
[----:B------:R-:W-:Y:S05]  /*5a50*/  @!P0 BRA `(.L_x_166) ;  /* 0x0000000c000c8947 */ /* 0x000fea0003800000 */
[----:B------:R-:W0:Y:S01]  /*5a60*/  LDC R0, c[0x0][0x28c] ;  /* 0x0000a300ff007b82 */ /* 0x000e220000000800 */
[----:B------:R-:W-:Y:S01]  /*5a70*/  LOP3.LUT P0, RZ, R3, 0x1f, RZ, 0xc0, !PT ;  /* 0x0000001f03ff7812 */ /* 0x000fe2000780c0ff */
[----:B------:R-:W-:Y:S01]  /*5a80*/  ULDC UR5, c[0x0][0x658] ;  /* 0x0001960000057ab9 */ /* 0x000fe20000000800 */
[----:B------:R-:W-:Y:S01]  /*5a90*/  UMOV UR6, 0xffffffff ;  /* 0xffffffff00067882 */ /* 0x000fe20000000000 */
[----:B------:R-:W-:Y:S01]  /*5aa0*/  BSSY B0, `(.L_x_166) ;  /* 0x00000be000007945 */ /* 0x000fe20003800000 */
[----:B------:R-:W-:Y:S01]  /*5ab0*/  USHF.L.U32 UR6, UR6, UR5, URZ ;  /* 0x0000000506067299 */ /* 0x000fe2000800063f */
[C---:B------:R-:W-:Y:S01]  /*5ac0*/  ISETP.NE.AND P2, PT, R4.reuse, RZ, PT ;  /* 0x000000ff0400720c */ /* 0x040fe20003f45270 */
[----:B------:R-:W-:Y:S01]  /*5ad0*/  IMAD.MOV.U32 R13, RZ, RZ, 0x1 ;  /* 0x00000001ff0d7424 */ /* 0x000fe200078e00ff */
[----:B------:R-:W-:Y:S01]  /*5ae0*/  ISETP.NE.OR P0, PT, R4, RZ, !P0 ;  /* 0x000000ff0400720c */ /* 0x000fe20004705670 */
[----:B------:R-:W-:Y:S01]  /*5af0*/  IMAD.MOV.U32 R12, RZ, RZ, RZ ;  /* 0x000000ffff0c7224 */ /* 0x000fe200078e00ff */
[----:B------:R-:W-:Y:S01]  /*5b00*/  LOP3.LUT R11, R18, 0x2, RZ, 0xfc, !PT ;  /* 0x00000002120b7812 */ /* 0x000fe200078efcff */
[----:B------:R-:W-:Y:S01]  /*5b10*/  ULDC UR4, c[0x0][0x600] ;  /* 0x0001800000047ab9 */ /* 0x000fe20000000800 */
[----:B------:R-:W-:Y:S01]  /*5b20*/  UMOV UR7, 0x1 ;  /* 0x0000000100077882 */ /* 0x000fe20000000000 */
[----:B------:R-:W-:-:S02]  /*5b30*/  UIADD3 UR15, UR4, -0x1, URZ ;  /* 0xffffffff040f7890 */ /* 0x000fc4000fffe03f */
[----:B------:R-:W-:Y:S02]  /*5b40*/  USHF.L.U32 UR17, UR7, UR5, URZ ;  /* 0x0000000507117299 */ /* 0x000fe4000800063f */
[----:B------:R-:W-:Y:S01]  /*5b50*/  ULOP3.LUT UR16, URZ, UR6, URZ, 0x33, !UPT ;  /* 0x000000063f107292 */ /* 0x000fe2000f8e333f */
[----:B------:R-:W-:Y:S01]  /*5b60*/  ULDC.64 UR20, c[0x0][0x198] ;  /* 0x0000660000147ab9 */ /* 0x000fe20000000a00 */
[----:B0-----:R-:W-:-:S05]  /*5b70*/  VIADD R0, R0, 0x1f ;  /* 0x0000001f00007836 */ /* 0x001fca0000000000 */
[----:B------:R-:W-:-:S04]  /*5b80*/  SHF.R.S32.HI R3, RZ, 0x1f, R0 ;  /* 0x0000001fff037819 */ /* 0x000fc80000011400 */
[----:B------:R-:W-:Y:S01]  /*5b90*/  LEA.HI R3, R3, R0, RZ, 0x5 ;  /* 0x0000000003037211 */ /* 0x000fe200078f28ff */
[----:B------:R-:W-:-:S03]  /*5ba0*/  IMAD.MOV.U32 R0, RZ, RZ, 0x1 ;  /* 0x00000001ff007424 */ /* 0x000fc600078e00ff */
[----:B------:R-:W-:-:S05]  /*5bb0*/  SHF.R.S32.HI R3, RZ, 0x5, R3 ;  /* 0x00000005ff037819 */ /* 0x000fca0000011403 */
[----:B------:R-:W-:-:S07]  /*5bc0*/  VIADD R10, R3, 0x1 ;  /* 0x00000001030a7836 */ /* 0x000fce0000000000 */
.L_x_178:
[----:B------:R-:W-:-:S03]  /*5bd0*/  UMOV UR4, 0xffffffff ;  /* 0xffffffff00047882 */ /* 0x000fc60000000000 */
[----:B------:R-:W-:Y:S05]  /*5be0*/  BRA.DIV UR4, `(.L_x_167) ;  /* 0x0000000e046c7947 */ /* 0x000fea000b800000 */
[----:B------:R-:W-:-:S13]  /*5bf0*/  ELECT P6, URZ, PT ;  /* 0x00000000003f782f */ /* 0x000fda00038c0000 */
.L_x_188:
[----:B------:R-:W0:Y:S01]  /*5c00*/  LDC R4, c[0x0][0x28c] ;  /* 0x0000a300ff047b82 */ /* 0x000e220000000800 */
[----:B------:R-:W-:Y:S01]  /*5c10*/  BSSY B1, `(.L_x_168) ;  /* 0x0000035000017945 */ /* 0x000fe20003800000 */
[----:B0-----:R-:W-:-:S13]  /*5c20*/  ISETP.LT.OR P6, PT, R4, 0x1, !P6 ;  /* 0x000000010400780c */ /* 0x001fda00077c1670 */
[----:B------:R-:W-:Y:S05]  /*5c30*/  @P6 BRA `(.L_x_169) ;  /* 0x0000000000c86947 */ /* 0x000fea0003800000 */
[----:B------:R-:W-:Y:S02]  /*5c40*/  IMAD.SHL.U32 R20, R20, 0x80, RZ ;  /* 0x0000008014147824 */ /* 0x000fe400078e00ff */
[----:B------:R-:W-:Y:S02]  /*5c50*/  IMAD.SHL.U32 R19, R19, 0x80, RZ ;  /* 0x0000008013137824 */ /* 0x000fe400078e00ff */
[----:B------:R-:W-:Y:S02]  /*5c60*/  IMAD.MOV.U32 R21, RZ, RZ, RZ ;  /* 0x000000ffff157224 */ /* 0x000fe400078e00ff */
[----:B------:R-:W-:Y:S02]  /*5c70*/  IMAD.MOV.U32 R4, RZ, RZ, R10 ;  /* 0x000000ffff047224 */ /* 0x000fe400078e000a */
[----:B------:R-:W-:Y:S02]  /*5c80*/  IMAD.MOV.U32 R5, RZ, RZ, R0 ;  /* 0x000000ffff057224 */ /* 0x000fe400078e0000 */
[----:B------:R-:W-:-:S07]  /*5c90*/  IMAD.MOV.U32 R6, RZ, RZ, R12 ;  /* 0x000000ffff067224 */ /* 0x000fce00078e000c */
.L_x_173:
[----:B------:R-:W0:Y:S01]  /*5ca0*/  S2R R14, SR_CgaCtaId ;  /* 0x00000000000e7919 */ /* 0x000e220000008800 */
[----:B------:R-:W-:Y:S01]  /*5cb0*/  MOV R7, 0x400 ;  /* 0x0000040000077802 */ /* 0x000fe20000000f00 */
[----:B------:R-:W1:Y:S03]  /*5cc0*/  @!P2 LDC R9, c[0x0][0x500] ;  /* 0x00014000ff09ab82 */ /* 0x000e660000000800 */
[----:B0-----:R-:W-:Y:S02]  /*5cd0*/  LEA R15, R14, R7, 0x18 ;  /* 0x000000070e0f7211 */ /* 0x001fe400078ec0ff */
[----:B------:R-:W-:-:S03]  /*5ce0*/  SHF.L.U32 R7, R5, 0x1f, RZ ;  /* 0x0000001f05077819 */ /* 0x000fc600000006ff */
[----:B------:R-:W-:-:S04]  /*5cf0*/  IMAD R14, R6, 0x8, R15 ;  /* 0x00000008060e7824 */ /* 0x000fc800078e020f */
[----:B------:R-:W0:Y:S02]  /*5d00*/  SYNCS.PHASECHK.TRANS64.TRYWAIT P1, [R14+URZ+0x18], R7 ;  /* 0x000018070e0075a7 */ /* 0x000e24000802017f */
[----:B01----:R-:W-:Y:S05]  /*5d10*/  @!P1 BRA `(.L_x_170) ;  /* 0x0000000c00409947 */ /* 0x003fea0003800000 */
.L_x_189:
[----:B0-----:R-:W-:Y:S01]  /*5d20*/  PRMT R7, R11, 0x9910, RZ ;  /* 0x000099100b077816 */ /* 0x001fe200000000ff */
[----:B------:R0:W-:Y:S03]  /*5d30*/  @!P2 SYNCS.ARRIVE.TRANS64 RZ, [R14+URZ], R9 ;  /* 0x000000090effa9a7 */ /* 0x0001e6000800003f */
[----:B------:R-:W-:-:S13]  /*5d40*/  ISETP.NE.AND P1, PT, R7, 0x2, PT ;  /* 0x000000020700780c */ /* 0x000fda0003f25270 */
[----:B0-----:R-:W-:Y:S05]  /*5d50*/  @P1 BRA `(.L_x_171) ;  /* 0x0000000000041947 */ /* 0x001fea0003800000 */
[----:B------:R-:W-:Y:S01]  /*5d60*/  BPT.TRAP 0x1 ;  /* 0x000000040000795c */ /* 0x000fe20000300000 */
.L_x_171:
[----:B------:R-:W-:Y:S05]  /*5d70*/  @P0 BRA `(.L_x_172) ;  /* 0x0000000000040947 */ /* 0x000fea0003800000 */
[----:B------:R-:W-:Y:S01]  /*5d80*/  BPT.TRAP 0x1 ;  /* 0x000000040000795c */ /* 0x000fe20000300000 */
.L_x_172:
[----:B------:R-:W-:Y:S01]  /*5d90*/  IMAD R15, R6, 0x1000, R15 ;  /* 0x00001000060f7824 */ /* 0x000fe200078e020f */
[----:B------:R-:W-:Y:S01]  /*5da0*/  R2UR UR9, R14 ;  /* 0x000000000e0972ca */ /* 0x000fe200000e0000 */
[----:B------:R-:W-:Y:S01]  /*5db0*/  VIADD R4, R4, 0xffffffff ;  /* 0xffffffff04047836 */ /* 0x000fe20000000000 */
[----:B------:R-:W-:Y:S01]  /*5dc0*/  UIADD3 UR4, UP0, UR20, 0xf0, URZ ;  /* 0x000000f014047890 */ /* 0x000fe2000ff1e03f */
[----:B------:R-:W-:Y:S01]  /*5dd0*/  R2UR UR11, R19 ;  /* 0x00000000130b72ca */ /* 0x000fe200000e0000 */
[----:B------:R-:W-:Y:S01]  /*5de0*/  UIADD3 UR22, UP1, UR20, 0x1f0, URZ ;  /* 0x000001f014167890 */ /* 0x000fe2000ff3e03f */
[----:B------:R-:W-:Y:S01]  /*5df0*/  R2UR UR8, R15 ;  /* 0x000000000f0872ca */ /* 0x000fe200000e0000 */
[----:B------:R-:W-:Y:S01]  /*5e00*/  UIADD3.X UR5, URZ, UR21, URZ, UP0, !UPT ;  /* 0x000000153f057290 */ /* 0x000fe200087fe43f */
[C---:B------:R-:W-:Y:S01]  /*5e10*/  R2UR UR10, R21.reuse ;  /* 0x00000000150a72ca */ /* 0x040fe200000e0000 */
[----:B------:R-:W-:Y:S01]  /*5e20*/  VIADD R6, R6, 0x1 ;  /* 0x0000000106067836 */ /* 0x000fe20000000000 */
[----:B------:R-:W-:Y:S01]  /*5e30*/  R2UR UR12, R8 ;  /* 0x00000000080c72ca */ /* 0x000fe200000e0000 */
[----:B------:R-:W-:Y:S01]  /*5e40*/  UIADD3.X UR23, URZ, UR21, URZ, UP1, !UPT ;  /* 0x000000153f177290 */ /* 0x000fe20008ffe43f */
[----:B------:R-:W-:Y:S01]  /*5e50*/  R2UR UR18, R20 ;  /* 0x00000000141272ca */ /* 0x000fe200000e0000 */
[----:B------:R-:W-:Y:S01]  /*5e60*/  UMOV UR6, 0x0 ;  /* 0x0000000000067882 */ /* 0x000fe20000000000 */
[----:B------:R-:W-:Y:S01]  /*5e70*/  ISETP.GT.AND P3, PT, R4, 0x1, PT ;  /* 0x000000010400780c */ /* 0x000fe20003f64270 */
[----:B------:R-:W-:Y:S01]  /*5e80*/  UMOV UR7, 0x10000000 ;  /* 0x1000000000077882 */ /* 0x000fe20000000000 */
[----:B------:R-:W-:Y:S01]  /*5e90*/  ISETP.NE.AND P1, PT, R6, 0x3, PT ;  /* 0x000000030600780c */ /* 0x000fe20003f25270 */
[----:B------:R-:W-:-:S02]  /*5ea0*/  VIADD R21, R21, 0x20 ;  /* 0x0000002015157836 */ /* 0x000fc40000000000 */
[----:B------:R-:W-:Y:S01]  /*5eb0*/  UIADD3 UR13, UR8, 0x100, URZ ;  /* 0x00000100080d7890 */ /* 0x000fe2000fffe03f */
[----:B------:R-:W-:Y:S01]  /*5ec0*/  SEL R14, RZ, 0x1, P1 ;  /* 0x00000001ff0e7807 */ /* 0x000fe20000800000 */
[----:B------:R-:W-:Y:S01]  /*5ed0*/  UIADD3 UR14, UR8, 0x3100, URZ ;  /* 0x00003100080e7890 */ /* 0x000fe2000fffe03f */
[----:B------:R-:W-:Y:S02]  /*5ee0*/  SEL R6, R6, RZ, P1 ;  /* 0x000000ff06067207 */ /* 0x000fe40000800000 */
[----:B------:R-:W-:Y:S02]  /*5ef0*/  LOP3.LUT R5, R5, R14, RZ, 0x3c, !PT ;  /* 0x0000000e05057212 */ /* 0x000fe400078e3cff */
[----:B------:R-:W-:Y:S02]  /*5f00*/  UMOV UR8, UR13 ;  /* 0x0000000d00087c82 */ /* 0x000fe40008000000 */
[----:B------:R0:W-:Y:S02]  /*5f10*/  UTMALDG.3D [UR8], [UR4], desc[UR6] ;  /* 0x00000608040075b4 */ /* 0x0001e40008011000 */
[----:B0-----:R-:W-:Y:S01]  /*5f20*/  UMOV UR8, UR14 ;  /* 0x0000000e00087c82 */ /* 0x001fe20008000000 */
[----:B------:R-:W-:-:S02]  /*5f30*/  UMOV UR11, UR18 ;  /* 0x00000012000b7c82 */ /* 0x000fc40008000000 */
[----:B------:R0:W-:Y:S02]  /*5f40*/  UTMALDG.3D [UR8], [UR22], desc[UR6] ;  /* 0x00000608160075b4 */ /* 0x0001e40008011000 */
[----:B0-----:R-:W-:Y:S05]  /*5f50*/  @P3 BRA `(.L_x_173) ;  /* 0xfffffffc00503947 */ /* 0x001fea000383ffff */
.L_x_169:
[----:B------:R-:W-:Y:S05]  /*5f60*/  BSYNC B1 ;  /* 0x0000000000017941 */ /* 0x000fea0003800000 */
.L_x_168:
[----:B------:R-:W-:Y:S01]  /*5f70*/  LOP3.LUT P3, RZ, R13, 0xff, RZ, 0xc0, !PT ;  /* 0x000000ff0dff7812 */ /* 0x000fe2000786c0ff */
[----:B------:R-:W-:Y:S01]  /*5f80*/  IMAD.IADD R12, R3, 0x1, R12 ;  /* 0x00000001030c7824 */ /* 0x000fe200078e020c */
[----:B------:R-:W-:Y:S01]  /*5f90*/  IADD3 R16, P4, R16, UR36, RZ ;  /* 0x0000002410107c10 */ /* 0x000fe2000ff9e0ff */
[----:B------:R-:W-:Y:S01]  /*5fa0*/  ULDC.64 UR4, c[0x0][0x650] ;  /* 0x0001940000047ab9 */ /* 0x000fe20000000a00 */
[----:B------:R-:W-:Y:S01]  /*5fb0*/  BSSY B1, `(.L_x_174) ;  /* 0x000006a000017945 */ /* 0x000fe20003800000 */
[----:B------:R-:W-:Y:S01]  /*5fc0*/  IMAD.MOV.U32 R19, RZ, RZ, -0x1 ;  /* 0xffffffffff137424 */ /* 0x000fe200078e00ff */
[----:B------:R-:W-:Y:S01]  /*5fd0*/  ISETP.GT.U32.AND P1, PT, R12, 0x2, PT ;  /* 0x000000020c00780c */ /* 0x000fe20003f24070 */
[----:B------:R-:W-:Y:S01]  /*5fe0*/  IMAD.MOV.U32 R20, RZ, RZ, -0x1 ;  /* 0xffffffffff147424 */ /* 0x000fe200078e00ff */
[----:B------:R-:W-:Y:S01]  /*5ff0*/  IADD3.X R17, R17, UR42, RZ, P4, !PT ;  /* 0x0000002a11117c10 */ /* 0x000fe2000a7fe4ff */
[----:B------:R-:W-:Y:S01]  /*6000*/  IMAD.MOV.U32 R8, RZ, RZ, -0x1 ;  /* 0xffffffffff087424 */ /* 0x000fe200078e00ff */
[----:B------:R-:W-:-:S02]  /*6010*/  ISETP.LT.U32.AND P1, PT, R3, 0x3, P1 ;  /* 0x000000030300780c */ /* 0x000fc40000f21070 */
[----:B------:R-:W-:Y:S01]  /*6020*/  PRMT R13, RZ, 0x7610, R13 ;  /* 0x00007610ff0d7816 */ /* 0x000fe2000000000d */
[----:B------:R-:W0:Y:S01]  /*6030*/  @P3 S2R R5, SR_CgaCtaId ;  /* 0x0000000000053919 */ /* 0x000e220000008800 */
[----:B------:R-:W-:-:S04]  /*6040*/  @P3 MOV R4, 0x400 ;  /* 0x0000040000043802 */ /* 0x000fc80000000f00 */
[----:B0-----:R-:W-:Y:S01]  /*6050*/  @P3 LEA R6, R5, R4, 0x18 ;  /* 0x0000000405063211 */ /* 0x001fe200078ec0ff */
[----:B------:R-:W-:-:S03]  /*6060*/  IMAD.WIDE.U32 R4, R12, -0x55555555, RZ ;  /* 0xaaaaaaab0c047825 */ /* 0x000fc600078e00ff */
[----:B------:R0:W-:Y:S01]  /*6070*/  @P3 SYNCS.ARRIVE.TRANS64.A1T0 RZ, [R6+URZ+0x48], RZ ;  /* 0x000048ff06ff39a7 */ /* 0x0001e2000810003f */
[----:B------:R-:W-:Y:S02]  /*6080*/  ISETP.GE.U32.AND P3, PT, R3, 0x3, PT ;  /* 0x000000030300780c */ /* 0x000fe40003f66070 */
[----:B------:R-:W-:Y:S02]  /*6090*/  SHF.R.U32.HI R7, RZ, 0x1, R5 ;  /* 0x00000001ff077819 */ /* 0x000fe40000011605 */
[----:B------:R-:W-:Y:S02]  /*60a0*/  SEL R5, RZ, 0x1, !P1 ;  /* 0x00000001ff057807 */ /* 0x000fe40004800000 */
[----:B------:R-:W-:Y:S01]  /*60b0*/  ISETP.GE.U32.AND P1, PT, R16, UR4, PT ;  /* 0x0000000410007c0c */ /* 0x000fe2000bf26070 */
[----:B------:R-:W-:Y:S01]  /*60c0*/  IMAD R12, R7, -0x3, R12 ;  /* 0xfffffffd070c7824 */ /* 0x000fe200078e020c */
[----:B------:R-:W-:Y:S02]  /*60d0*/  LOP3.LUT R0, R0, R5, RZ, 0x3c, !PT ;  /* 0x0000000500007212 */ /* 0x000fe400078e3cff */
[----:B------:R-:W-:-:S02]  /*60e0*/  ISETP.GE.U32.AND.EX P1, PT, R17, UR5, PT, P1 ;  /* 0x0000000511007c0c */ /* 0x000fc4000bf26110 */
[----:B------:R-:W-:Y:S02]  /*60f0*/  PRMT R4, RZ, 0x7610, R4 ;  /* 0x00007610ff047816 */ /* 0x000fe40000000004 */
[----:B------:R-:W-:-:S09]  /*6100*/  @P3 LOP3.LUT R0, R0, 0x1, R7, 0x78, !PT ;  /* 0x0000000100003812 */ /* 0x000fd200078e7807 */
[----:B0-----:R-:W-:Y:S05]  /*6110*/  @P1 BRA `(.L_x_175) ;  /* 0x00000004004c1947 */ /* 0x001fea0003800000 */
[----:B------:R-:W-:Y:S01]  /*6120*/  ULDC.64 UR4, c[0x0][0x628] ;  /* 0x00018a0000047ab9 */ /* 0x000fe20000000a00 */
[----:B------:R-:W0:Y:S01]  /*6130*/  S2R R15, SR_CTAID.X ;  /* 0x00000000000f7919 */ /* 0x000e220000002500 */
[----:B------:R-:W-:Y:S01]  /*6140*/  ISETP.NE.U32.AND P1, PT, RZ, UR4, PT ;  /* 0x00000004ff007c0c */ /* 0x000fe2000bf25070 */
[----:B------:R-:W-:Y:S01]  /*6150*/  ULDC UR7, c[0x0][0x630] ;  /* 0x00018c0000077ab9 */ /* 0x000fe20000000800 */
[----:B------:R-:W-:Y:S01]  /*6160*/  IMAD.MOV.U32 R4, RZ, RZ, R16 ;  /* 0x000000ffff047224 */ /* 0x000fe200078e0010 */
[----:B------:R-:W1:Y:S01]  /*6170*/  S2R R14, SR_CTAID.Y ;  /* 0x00000000000e7919 */ /* 0x000e620000002600 */
[----:B------:R-:W-:Y:S01]  /*6180*/  ISETP.NE.AND.EX P1, PT, RZ, UR5, PT, P1 ;  /* 0x00000005ff007c0c */ /* 0x000fe2000bf25310 */
[----:B------:R-:W-:-:S12]  /*6190*/  IMAD.MOV.U32 R5, RZ, RZ, R17 ;  /* 0x000000ffff057224 */ /* 0x000fd800078e0011 */
[----:B------:R-:W-:Y:S05]  /*61a0*/  @!P1 BRA `(.L_x_176) ;  /* 0x0000000000289947 */ /* 0x000fea0003800000 */
[----:B------:R-:W-:Y:S02]  /*61b0*/  ULDC UR6, c[0x0][0x634] ;  /* 0x00018d0000067ab9 */ /* 0x000fe40000000800 */
[----:B------:R-:W-:-:S05]  /*61c0*/  IADD3 R9, P1, R16, UR6, RZ ;  /* 0x0000000610097c10 */ /* 0x000fca000ff3e0ff */
[----:B------:R-:W-:-:S04]  /*61d0*/  IMAD.X R19, RZ, RZ, R17, P1 ;  /* 0x000000ffff137224 */ /* 0x000fc800008e0611 */
[----:B------:R-:W-:-:S04]  /*61e0*/  IMAD.WIDE.U32 R6, R19, UR4, RZ ;  /* 0x0000000413067c25 */ /* 0x000fc8000f8e00ff */
[----:B------:R-:W-:-:S04]  /*61f0*/  IMAD.WIDE.U32 R6, P1, R9, UR5, R6 ;  /* 0x0000000509067c25 */ /* 0x000fc8000f820006 */
[----:B------:R-:W-:-:S04]  /*6200*/  IMAD.WIDE.U32 R8, R9, UR4, RZ ;  /* 0x0000000409087c25 */ /* 0x000fc8000f8e00ff */
[----:B------:R-:W-:Y:S01]  /*6210*/  IMAD.X R5, RZ, RZ, RZ, P1 ;  /* 0x000000ffff057224 */ /* 0x000fe200008e06ff */
[----:B------:R-:W-:Y:S01]  /*6220*/  IADD3 RZ, P1, R9, R6, RZ ;  /* 0x0000000609ff7210 */ /* 0x000fe20007f3e0ff */
[----:B------:R-:W-:-:S04]  /*6230*/  IMAD.MOV.U32 R4, RZ, RZ, R7 ;  /* 0x000000ffff047224 */ /* 0x000fc800078e0007 */
[----:B------:R-:W-:-:S08]  /*6240*/  IMAD.WIDE.U32.X R4, R19, UR5, R4, P1 ;  /* 0x0000000513047c25 */ /* 0x000fd000088e0404 */
.L_x_176:
[--C-:B------:R-:W-:Y:S01]  /*6250*/  SHF.R.U64 R8, R4, UR7, R5.reuse ;  /* 0x0000000704087c19 */ /* 0x100fe20008001205 */
[----:B------:R-:W-:Y:S01]  /*6260*/  ULDC.64 UR4, c[0x0][0x620] ;  /* 0x0001880000047ab9 */ /* 0x000fe20000000a00 */
[----:B------:R-:W-:Y:S01]  /*6270*/  SHF.R.U32.HI R4, RZ, UR7, R5 ;  /* 0x00000007ff047c19 */ /* 0x000fe20008011605 */
[----:B------:R-:W2:Y:S01]  /*6280*/  LDC R24, c[0x0][0x144] ;  /* 0x00005100ff187b82 */ /* 0x000ea20000000800 */
[----:B------:R-:W-:Y:S01]  /*6290*/  IADD3 R7, P1, RZ, -R8, RZ ;  /* 0x80000008ff077210 */ /* 0x000fe20007f3e0ff */
[----:B------:R-:W-:Y:S01]  /*62a0*/  ULDC.64 UR8, c[0x0][0x640] ;  /* 0x0001900000087ab9 */ /* 0x000fe20000000a00 */
[----:B0-----:R-:W-:Y:S01]  /*62b0*/  I2FP.F32.U32 R9, R15 ;  /* 0x0000000f00097245 */ /* 0x001fe20000201000 */
[----:B------:R-:W-:Y:S02]  /*62c0*/  ULDC UR6, c[0x0][0x608] ;  /* 0x0001820000067ab9 */ /* 0x000fe40000000800 */
[----:B------:R-:W-:Y:S01]  /*62d0*/  IMAD.X R4, RZ, RZ, ~R4, P1 ;  /* 0x000000ffff047224 */ /* 0x000fe200008e0e04 */
[----:B------:R-:W-:Y:S01]  /*62e0*/  ISETP.NE.U32.AND P1, PT, RZ, UR8, PT ;  /* 0x00000008ff007c0c */ /* 0x000fe2000bf25070 */
[----:B------:R-:W0:Y:S02]  /*62f0*/  LDC R21, c[0x0][0x148] ;  /* 0x00005200ff157b82 */ /* 0x000e240000000800 */
[----:B------:R-:W-:Y:S01]  /*6300*/  IMAD R6, R4, UR4, RZ ;  /* 0x0000000404067c24 */ /* 0x000fe2000f8e02ff */
[----:B------:R-:W-:Y:S01]  /*6310*/  ISETP.NE.AND.EX P1, PT, RZ, UR9, PT, P1 ;  /* 0x00000009ff007c0c */ /* 0x000fe2000bf25310 */
[----:B------:R-:W-:Y:S01]  /*6320*/  IMAD.WIDE.U32 R4, R7, UR4, R16 ;  /* 0x0000000407047c25 */ /* 0x000fe2000f8e0010 */
[----:B------:R-:W-:-:S03]  /*6330*/  ULDC UR4, c[0x0][0x150] ;  /* 0x0000540000047ab9 */ /* 0x000fc60000000800 */
[----:B------:R-:W-:Y:S02]  /*6340*/  IMAD R7, R7, UR5, R6 ;  /* 0x0000000507077c24 */ /* 0x000fe4000f8e0206 */
[----:B------:R-:W-:Y:S01]  /*6350*/  FMUL R6, R9, UR4 ;  /* 0x0000000409067c20 */ /* 0x000fe20008400000 */
[----:B------:R-:W-:Y:S01]  /*6360*/  ULDC UR4, c[0x0][0x618] ;  /* 0x0001860000047ab9 */ /* 0x000fe20000000800 */
[----:B------:R-:W-:Y:S01]  /*6370*/  ULDC UR5, c[0x0][0x154] ;  /* 0x0000550000057ab9 */ /* 0x000fe20000000800 */
[----:B------:R-:W-:-:S03]  /*6380*/  IMAD.IADD R5, R5, 0x1, R7 ;  /* 0x0000000105057824 */ /* 0x000fc600078e0207 */
[----:B------:R-:W3:Y:S02]  /*6390*/  F2I.U32.TRUNC.NTZ R6, R6 ;  /* 0x0000000600067305 */ /* 0x000ee4000020f000 */
[----:B------:R-:W-:Y:S02]  /*63a0*/  SHF.R.U64 R9, R4, UR4, R5 ;  /* 0x0000000404097c19 */ /* 0x000fe40008001205 */
[----:B-1----:R-:W-:-:S05]  /*63b0*/  I2FP.F32.U32 R4, R14 ;  /* 0x0000000e00047245 */ /* 0x002fca0000201000 */
[----:B------:R-:W-:Y:S01]  /*63c0*/  FMUL R22, R4, UR5 ;  /* 0x0000000504167c20 */ /* 0x000fe20008400000 */
[----:B------:R-:W-:Y:S01]  /*63d0*/  SHF.R.U32.HI R4, RZ, UR4, R5 ;  /* 0x00000004ff047c19 */ /* 0x000fe20008011605 */
[----:B------:R-:W-:-:S03]  /*63e0*/  ULDC UR4, c[0x0][0x658] ;  /* 0x0001960000047ab9 */ /* 0x000fc60000000800 */
[--C-:B------:R-:W-:Y:S01]  /*63f0*/  SHF.R.U64 R20, R9, UR6, R4.reuse ;  /* 0x0000000609147c19 */ /* 0x100fe20008001204 */
[----:B------:R-:W1:Y:S01]  /*6400*/  F2I.U32.TRUNC.NTZ R22, R22 ;  /* 0x0000001600167305 */ /* 0x000e62000020f000 */
[----:B------:R-:W-:Y:S01]  /*6410*/  SHF.R.U32.HI R5, RZ, UR6, R4 ;  /* 0x00000006ff057c19 */ /* 0x000fe20008011604 */
[----:B---3--:R-:W-:-:S03]  /*6420*/  IMAD.MOV R6, RZ, RZ, -R6 ;  /* 0x000000ffff067224 */ /* 0x008fc600078e0a06 */
[----:B------:R-:W-:Y:S01]  /*6430*/  SHF.R.U64 R19, R20, UR4, R5 ;  /* 0x0000000414137c19 */ /* 0x000fe20008001205 */
[----:B--2---:R-:W-:Y:S01]  /*6440*/  IMAD R15, R24, R6, R15 ;  /* 0x00000006180f7224 */ /* 0x004fe200078e020f */
[----:B------:R-:W-:-:S03]  /*6450*/  SHF.R.U32.HI R23, RZ, UR4, R5 ;  /* 0x00000004ff177c19 */ /* 0x000fc60008011605 */
[----:B------:R-:W-:Y:S02]  /*6460*/  IMAD.MOV.U32 R4, RZ, RZ, R19 ;  /* 0x000000ffff047224 */ /* 0x000fe400078e0013 */
[----:B------:R-:W-:Y:S01]  /*6470*/  IMAD.MOV.U32 R5, RZ, RZ, R23 ;  /* 0x000000ffff057224 */ /* 0x000fe200078e0017 */
[----:B-1----:R-:W-:Y:S06]  /*6480*/  @!P1 BRA `(.L_x_177) ;  /* 0x0000000000289947 */ /* 0x002fec0003800000 */
[----:B------:R-:W-:Y:S02]  /*6490*/  ULDC UR4, c[0x0][0x64c] ;  /* 0x0001930000047ab9 */ /* 0x000fe40000000800 */
[----:B------:R-:W-:-:S05]  /*64a0*/  IADD3 R5, P1, R19, UR4, RZ ;  /* 0x0000000413057c10 */ /* 0x000fca000ff3e0ff */
[----:B------:R-:W-:-:S04]  /*64b0*/  IMAD.X R23, RZ, RZ, R23, P1 ;  /* 0x000000ffff177224 */ /* 0x000fc800008e0617 */
[----:B------:R-:W-:-:S04]  /*64c0*/  IMAD.WIDE.U32 R6, R23, UR8, RZ ;  /* 0x0000000817067c25 */ /* 0x000fc8000f8e00ff */
[----:B------:R-:W-:-:S04]  /*64d0*/  IMAD.WIDE.U32 R6, P1, R5, UR9, R6 ;  /* 0x0000000905067c25 */ /* 0x000fc8000f820006 */
[----:B------:R-:W-:-:S04]  /*64e0*/  IMAD.WIDE.U32 R4, R5, UR8, RZ ;  /* 0x0000000805047c25 */ /* 0x000fc8000f8e00ff */
[----:B------:R-:W-:Y:S01]  /*64f0*/  IMAD.MOV.U32 R4, RZ, RZ, R7 ;  /* 0x000000ffff047224 */ /* 0x000fe200078e0007 */
[----:B------:R-:W-:Y:S01]  /*6500*/  IADD3 RZ, P3, R5, R6, RZ ;  /* 0x0000000605ff7210 */ /* 0x000fe20007f7e0ff */
[----:B------:R-:W-:-:S04]  /*6510*/  IMAD.X R5, RZ, RZ, RZ, P1 ;  /* 0x000000ffff057224 */ /* 0x000fc800008e06ff */
[----:B------:R-:W-:-:S08]  /*6520*/  IMAD.WIDE.U32.X R4, R23, UR9, R4, P3 ;  /* 0x0000000917047c25 */ /* 0x000fd000098e0404 */
.L_x_177:
[----:B------:R-:W-:Y:S01]  /*6530*/  ISETP.NE.AND P1, PT, R2, 0x1, PT ;  /* 0x000000010200780c */ /* 0x000fe20003f25270 */
[----:B------:R-:W-:Y:S01]  /*6540*/  ULDC UR4, c[0x0][0x648] ;  /* 0x0001920000047ab9 */ /* 0x000fe20000000800 */
[----:B------:R-:W-:Y:S01]  /*6550*/  LOP3.LUT R20, R20, UR16, RZ, 0xc0, !PT ;  /* 0x0000001014147c12 */ /* 0x000fe2000f8ec0ff */
[----:B------:R-:W-:Y:S01]  /*6560*/  IMAD.MOV R22, RZ, RZ, -R22 ;  /* 0x000000ffff167224 */ /* 0x000fe200078e0a16 */
[----:B------:R-:W-:Y:S01]  /*6570*/  SHF.R.U64 R5, R4, UR4, R5 ;  /* 0x0000000404057c19 */ /* 0x000fe20008001205 */
[----:B------:R-:W-:Y:S01]  /*6580*/  ULDC UR4, c[0x0][0x638] ;  /* 0x00018e0000047ab9 */ /* 0x000fe20000000800 */
[----:B------:R-:W-:Y:S01]  /*6590*/  LOP3.LUT R6, R9, UR15, RZ, 0xc0, !PT ;  /* 0x0000000f09067c12 */ /* 0x000fe2000f8ec0ff */
[----:B------:R-:W-:Y:S02]  /*65a0*/  ULDC UR5, c[0x0][0x610] ;  /* 0x0001840000057ab9 */ /* 0x000fe40000000800 */
[----:B------:R-:W-:Y:S02]  /*65b0*/  IMAD.MOV R4, RZ, RZ, -R5 ;  /* 0x000000ffff047224 */ /* 0x000fe400078e0a05 */
[----:B------:R-:W-:-:S02]  /*65c0*/  IMAD R20, R5, UR17, R20 ;  /* 0x0000001105147c24 */ /* 0x000fc4000f8e0214 */
[----:B0-----:R-:W-:Y:S02]  /*65d0*/  @P1 IMAD R15, R21, R22, R14 ;  /* 0x00000016150f1224 */ /* 0x001fe400078e020e */
[----:B------:R-:W-:Y:S01]  /*65e0*/  IMAD R19, R4, UR4, R19 ;  /* 0x0000000404137c24 */ /* 0x000fe2000f8e0213 */
[----:B------:R-:W-:Y:S01]  /*65f0*/  ULDC UR4, c[0x0][0x600] ;  /* 0x0001800000047ab9 */ /* 0x000fe20000000800 */
[----:B------:R-:W-:Y:S02]  /*6600*/  IMAD R15, R20, UR5, R15 ;  /* 0x00000005140f7c24 */ /* 0x000fe4000f8e020f */
[----:B------:R-:W-:Y:S02]  /*6610*/  IMAD R6, R19, UR4, R6 ;  /* 0x0000000413067c24 */ /* 0x000fe4000f8e0206 */
[----:B------:R-:W-:-:S03]  /*6620*/  IMAD.MOV.U32 R4, RZ, RZ, 0x1 ;  /* 0x00000001ff047424 */ /* 0x000fc600078e00ff */
[----:B------:R-:W-:Y:S02]  /*6630*/  SEL R20, R6, R15, !P1 ;  /* 0x0000000f06147207 */ /* 0x000fe40004800000 */
[----:B------:R-:W-:-:S07]  /*6640*/  SEL R19, R15, R6, !P1 ;  /* 0x000000060f137207 */ /* 0x000fce0004800000 */
.L_x_175:
[----:B------:R-:W-:Y:S05]  /*6650*/  BSYNC B1 ;  /* 0x0000000000017941 */ /* 0x000fea0003800000 */
.L_x_174:
[----:B------:R-:W-:-:S13]  /*6660*/  LOP3.LUT P1, RZ, R4, 0xff, RZ, 0xc0, !PT ;  /* 0x000000ff04ff7812 */ /* 0x000fda000782c0ff */
[----:B------:R-:W-:Y:S05]  /*6670*/  @P1 BRA `(.L_x_178) ;  /* 0xfffffff400541947 */ /* 0x000fea000383ffff */
[----:B------:R-:W-:Y:S05]  /*6680*/  BSYNC B0 ;  /* 0x0000000000007941 */ /* 0x000fea0003800000 */
.L_x_166:
[----:B------:R-:W-:-:S03]  /*6690*/  UMOV UR4, 0xffffffff ;  /* 0xffffffff00047882 */ /* 0x000fc60000000000 */
[----:B------:R-:W-:Y:S05]  /*66a0*/  BRA.DIV UR4, `(.L_x_179) ;  /* 0x0000000204f07947 */ /* 0x000fea000b800000 */
[----:B------:R-:W-:-:S13]  /*66b0*/  ELECT P6, URZ, PT ;  /* 0x00000000003f782f */ /* 0x000fda00038c0000 */
.L_x_192:
[----:B------:R-:W-:Y:S04]  /*66c0*/  BSSY B0, `(.L_x_180) ;  /* 0x0000022000007945 */ /* 0x000fe80003800000 */
[----:B------:R-:W-:Y:S05]  /*66d0*/  @!P6 BRA `(.L_x_181) ;  /* 0x000000000080e947 */ /* 0x000fea0003800000 */
[----:B------:R-:W-:-:S04]  /*66e0*/  LOP3.LUT R18, R18, 0x2, RZ, 0xfc, !PT ;  /* 0x0000000212127812 */ /* 0x000fc800078efcff */
[----:B------:R-:W-:-:S13]  /*66f0*/  ISETP.NE.AND P0, PT, R18, 0x3, PT ;  /* 0x000000031200780c */ /* 0x000fda0003f05270 */
[----:B------:R-:W-:Y:S05]  /*6700*/  @!P0 BRA `(.L_x_182) ;  /* 0x0000000000048947 */ /* 0x000fea0003800000 */
[----:B------:R-:W-:Y:S01]  /*6710*/  BPT.TRAP 0x1 ;  /* 0x000000040000795c */ /* 0x000fe20000300000 */
.L_x_182:
[----:B------:R-:W0:Y:S01]  /*6720*/  S2R R3, SR_CgaCtaId ;  /* 0x0000000000037919 */ /* 0x000e220000008800 */
[----:B------:R-:W-:-:S04]  /*6730*/  MOV R2, 0x400 ;  /* 0x0000040000027802 */ /* 0x000fc80000000f00 */
[----:B0-----:R-:W-:Y:S02]  /*6740*/  LEA R3, R3, R2, 0x18 ;  /* 0x0000000203037211 */ /* 0x001fe400078ec0ff */
[----:B------:R-:W-:-:S03]  /*6750*/  SHF.L.U32 R2, R0, 0x1f, RZ ;  /* 0x0000001f00027819 */ /* 0x000fc600000006ff */
[----:B------:R-:W-:-:S04]  /*6760*/  VIADD R3, R3, 0x18 ;  /* 0x0000001803037836 */ /* 0x000fc80000000000 */
[C---:B------:R-:W-:Y:S02]  /*6770*/  IMAD R7, R12.reuse, 0x8, R3 ;  /* 0x000000080c077824 */ /* 0x040fe400078e0203 */
[----:B------:R-:W-:Y:S02]  /*6780*/  VIADD R12, R12, 0x1 ;  /* 0x000000010c0c7836 */ /* 0x000fe40000000000 */
[----:B------:R-:W0:Y:S03]  /*6790*/  SYNCS.PHASECHK.TRANS64.TRYWAIT P0, [R7+URZ], R2 ;  /* 0x00000002070075a7 */ /* 0x000e26000800017f */
[----:B------:R-:W-:-:S04]  /*67a0*/  ISETP.NE.AND P1, PT, R12, 0x3, PT ;  /* 0x000000030c00780c */ /* 0x000fc80003f25270 */
[----:B------:R-:W-:Y:S02]  /*67b0*/  SEL R5, RZ, 0x1, P1 ;  /* 0x00000001ff057807 */ /* 0x000fe40000800000 */
[----:B------:R-:W-:Y:S02]  /*67c0*/  SEL R12, R12, RZ, P1 ;  /* 0x000000ff0c0c7207 */ /* 0x000fe40000800000 */
[----:B------:R-:W-:-:S03]  /*67d0*/  LOP3.LUT R5, R0, R5, RZ, 0x3c, !PT ;  /* 0x0000000500057212 */ /* 0x000fc600078e3cff */
[----:B------:R-:W-:Y:S01]  /*67e0*/  IMAD R9, R12, 0x8, R3 ;  /* 0x000000080c097824 */ /* 0x000fe200078e0203 */
[----:B------:R-:W-:Y:S01]  /*67f0*/  SHF.L.U32 R4, R5, 0x1f, RZ ;  /* 0x0000001f05047819 */ /* 0x000fe200000006ff */
[----:B0-----:R-:W-:Y:S06]  /*6800*/  @!P0 BRA `(.L_x_183) ;  /* 0x0000000000b88947 */ /* 0x001fec0003800000 */
.L_x_193:
[----:B------:R-:W1:Y:S01]  /*6810*/  SYNCS.PHASECHK.TRANS64.TRYWAIT P0, [R9+URZ], R4 ;  /* 0x00000004090075a7 */ /* 0x000e62000800017f */
[----:B------:R-:W-:-:S05]  /*6820*/  VIADD R0, R12, 0x1 ;  /* 0x000000010c007836 */ /* 0x000fca0000000000 */
[----:B------:R-:W-:-:S04]  /*6830*/  ISETP.NE.AND P1, PT, R0, 0x3, PT ;  /* 0x000000030000780c */ /* 0x000fc80003f25270 */
[----:B0-----:R-:W-:Y:S02]  /*6840*/  SEL R2, RZ, 0x1, P1 ;  /* 0x00000001ff027807 */ /* 0x001fe40000800000 */
[----:B------:R-:W-:Y:S02]  /*6850*/  SEL R0, R0, RZ, P1 ;  /* 0x000000ff00007207 */ /* 0x000fe40000800000 */
[----:B------:R-:W-:Y:S01]  /*6860*/  LOP3.LUT R2, R5, R2, RZ, 0x3c, !PT ;  /* 0x0000000205027212 */ /* 0x000fe200078e3cff */
[----:B-1----:R-:W-:Y:S06]  /*6870*/  @!P0 BRA `(.L_x_184) ;  /* 0x0000000000b08947 */ /* 0x002fec0003800000 */
.L_x_194:
[----:B------:R-:W-:Y:S01]  /*6880*/  IMAD R3, R0, 0x8, R3 ;  /* 0x0000000800037824 */ /* 0x000fe200078e0203 */
[----:B------:R-:W-:-:S07]  /*6890*/  SHF.L.U32 R0, R2, 0x1f, RZ ;  /* 0x0000001f02007819 */ /* 0x000fce00000006ff */
.L_x_185:
[----:B-1----:R1:W2:Y:S02]  /*68a0*/  SYNCS.PHASECHK.TRANS64.TRYWAIT P0, [R3+URZ], R0 ;  /* 0x00000000030075a7 */ /* 0x0022a4000800017f */
[----:B--2---:R-:W-:Y:S05]  /*68b0*/  @!P0 NANOSLEEP.SYNCS 0x989680 ;  /* 0x009896800000895d */ /* 0x004fea0003900000 */
[----:B------:R-:W2:Y:S02]  /*68c0*/  @!P0 SYNCS.PHASECHK.TRANS64 P0, [R3+URZ], R0 ;  /* 0x00000000030085a7 */ /* 0x000ea4000800007f */
[----:B--2---:R-:W-:Y:S05]  /*68d0*/  @!P0 BRA `(.L_x_185) ;  /* 0xfffffffc00f08947 */ /* 0x004fea000383ffff */
.L_x_181:
[----:B------:R-:W-:Y:S05]  /*68e0*/  BSYNC B0 ;  /* 0x0000000000007941 */ /* 0x000fea0003800000 */
.L_x_180:
[----:B------:R-:W-:Y:S05]  /*68f0*/  EXIT ;  /* 0x000000000000794d */ /* 0x000fea0003800000 */
.L_x_17:
[----:B-1----:R1:W2:Y:S02]  /*6900*/  SYNCS.PHASECHK.TRANS64.TRYWAIT P1, [R3+URZ], R0 ;  /* 0x00000000030075a7 */ /* 0x0022a4000802017f */
[----:B--2---:R-:W-:Y:S05]  /*6910*/  @!P1 NANOSLEEP.SYNCS 0x989680 ;  /* 0x009896800000995d */ /* 0x004fea0003900000 */
[----:B------:R-:W2:Y:S02]  /*6920*/  @!P1 SYNCS.PHASECHK.TRANS64 P1, [R3+URZ], R0 ;  /* 0x00000000030095a7 */ /* 0x000ea4000802007f */
[----:B--2---:R-:W-:Y:S05]  /*6930*/  @!P1 BRA `(.L_x_17) ;  /* 0xfffffffc00f09947 */ /* 0x004fea000383ffff */
[----:B------:R-:W-:Y:S05]  /*6940*/  BRA `(.L_x_16) ;  /* 0xffffffa800cc7947 */ /* 0x000fea000383ffff */
.L_x_22:
[----:B-1----:R1:W2:Y:S02]  /*6950*/  SYNCS.PHASECHK.TRANS64.TRYWAIT P1, [R5+URZ], R4 ;  /* 0x00000004050075a7 */ /* 0x0022a4000802017f */
[----:B--2---:R-:W-:Y:S05]  /*6960*/  @!P1 NANOSLEEP.SYNCS 0x989680 ;  /* 0x009896800000995d */ /* 0x004fea0003900000 */
[----:B------:R-:W2:Y:S02]  /*6970*/  @!P1 SYNCS.PHASECHK.TRANS64 P1, [R5+URZ], R4 ;  /* 0x00000004050095a7 */ /* 0x000ea4000802007f */
[----:B--2---:R-:W-:Y:S05]  /*6980*/  @!P1 BRA `(.L_x_22) ;  /* 0xfffffffc00f09947 */ /* 0x004fea000383ffff */
[----:B------:R-:W-:Y:S05]  /*6990*/  BRA `(.L_x_21) ;  /* 0xffffffac004c7947 */ /* 0x000fea000383ffff */
.L_x_167:
[----:B------:R-:W-:Y:S01]  /*69a0*/  BSSY B1, `(.L_x_186) ;  /* 0x0000006000017945 */ /* 0x000fe20003800000 */
[----:B------:R-:W-:-:S07]  /*69b0*/  IMAD.MOV.U32 R15, RZ, RZ, -0x1 ;  /* 0xffffffffff0f7424 */ /* 0x000fce00078e00ff */
[----:B------:R-:W-:Y:S05]  /*69c0*/  WARPSYNC.COLLECTIVE R15, `(.L_x_187) ;  /* 0x000000000f0c7348 */ /* 0x000fea0003c00000 */
[----:B------:R-:W-:Y:S02]  /*69d0*/  ELECT P6, UR62, PT ;  /* 0x00000000003e782f */ /* 0x000fe400038c0000 */
[----:B------:R-:W-:Y:S01]  /*69e0*/  MOV R14, UR62 ;  /* 0x0000003e000e7c02 */ /* 0x000fe20008000f00 */
[----:B------:R-:W-:Y:S10]  /*69f0*/  ENDCOLLECTIVE ;  /* 0x000000000000791b */ /* 0x000ff40003800000 */
.L_x_187:
[----:B------:R-:W-:Y:S05]  /*6a00*/  BSYNC B1 ;  /* 0x0000000000017941 */ /* 0x000fea0003800000 */
.L_x_186:
[----:B------:R-:W-:Y:S05]  /*6a10*/  BRA `(.L_x_188) ;  /* 0xfffffff000787947 */ /* 0x000fea000383ffff */
.L_x_170:
[----:B0-----:R0:W1:Y:S02]  /*6a20*/  SYNCS.PHASECHK.TRANS64.TRYWAIT P1, [R14+URZ+0x18], R7 ;  /* 0x000018070e0075a7 */ /* 0x001064000802017f */
[----:B-1----:R-:W-:Y:S05]  /*6a30*/  @!P1 NANOSLEEP.SYNCS 0x989680 ;  /* 0x009896800000995d */ /* 0x002fea0003900000 */
[----:B------:R-:W1:Y:S02]  /*6a40*/  @!P1 SYNCS.PHASECHK.TRANS64 P1, [R14+URZ+0x18], R7 ;  /* 0x000018070e0095a7 */ /* 0x000e64000802007f */
[----:B-1----:R-:W-:Y:S05]  /*6a50*/  @!P1 BRA `(.L_x_170) ;  /* 0xfffffffc00f09947 */ /* 0x002fea000383ffff */
[----:B------:R-:W-:Y:S05]  /*6a60*/  BRA `(.L_x_189) ;  /* 0xfffffff000ac7947 */ /* 0x000fea000383ffff */
.L_x_179:
[----:B------:R-:W-:Y:S01]  /*6a70*/  BSSY B0, `(.L_x_190) ;  /* 0x0000006000007945 */ /* 0x000fe20003800000 */
[----:B------:R-:W-:-:S07]  /*6a80*/  IMAD.MOV.U32 R15, RZ, RZ, -0x1 ;  /* 0xffffffffff0f7424 */ /* 0x000fce00078e00ff */
[----:B------:R-:W-:Y:S05]  /*6a90*/  WARPSYNC.COLLECTIVE R15, `(.L_x_191) ;  /* 0x000000000f0c7348 */ /* 0x000fea0003c00000 */
[----:B------:R-:W-:Y:S02]  /*6aa0*/  ELECT P6, UR62, PT ;  /* 0x00000000003e782f */ /* 0x000fe400038c0000 */
[----:B------:R-:W-:Y:S01]  /*6ab0*/  MOV R14, UR62 ;  /* 0x0000003e000e7c02 */ /* 0x000fe20008000f00 */
[----:B------:R-:W-:Y:S10]  /*6ac0*/  ENDCOLLECTIVE ;  /* 0x000000000000791b */ /* 0x000ff40003800000 */
.L_x_191:
[----:B------:R-:W-:Y:S05]  /*6ad0*/  BSYNC B0 ;  /* 0x0000000000007941 */ /* 0x000fea0003800000 */
.L_x_190:
[----:B------:R-:W-:Y:S05]  /*6ae0*/  BRA `(.L_x_192) ;  /* 0xfffffff800f47947 */ /* 0x000fea000383ffff */
.L_x_183:
[----:B0-----:R0:W1:Y:S02]  /*6af0*/  SYNCS.PHASECHK.TRANS64.TRYWAIT P0, [R7+URZ], R2 ;  /* 0x00000002070075a7 */ /* 0x001064000800017f */
[----:B-1----:R-:W-:Y:S05]  /*6b00*/  @!P0 NANOSLEEP.SYNCS 0x989680 ;  /* 0x009896800000895d */ /* 0x002fea0003900000 */
[----:B------:R-:W1:Y:S02]  /*6b10*/  @!P0 SYNCS.PHASECHK.TRANS64 P0, [R7+URZ], R2 ;  /* 0x00000002070085a7 */ /* 0x000e64000800007f */
[----:B-1----:R-:W-:Y:S05]  /*6b20*/  @!P0 BRA `(.L_x_183) ;  /* 0xfffffffc00f08947 */ /* 0x002fea000383ffff */
[----:B------:R-:W-:Y:S05]  /*6b30*/  BRA `(.L_x_193) ;  /* 0xfffffffc00347947 */ /* 0x000fea000383ffff */
.L_x_184:
[----:B0-----:R0:W1:Y:S02]  /*6b40*/  SYNCS.PHASECHK.TRANS64.TRYWAIT P0, [R9+URZ], R4 ;  /* 0x00000004090075a7 */ /* 0x001064000800017f */
[----:B-1----:R-:W-:Y:S05]  /*6b50*/  @!P0 NANOSLEEP.SYNCS 0x989680 ;  /* 0x009896800000895d */ /* 0x002fea0003900000 */
[----:B------:R-:W1:Y:S02]  /*6b60*/  @!P0 SYNCS.PHASECHK.TRANS64 P0, [R9+URZ], R4 ;  /* 0x00000004090085a7 */ /* 0x000e64000800007f */
[----:B-1----:R-:W-:Y:S05]  /*6b70*/  @!P0 BRA `(.L_x_184) ;  /* 0xfffffffc00f08947 */ /* 0x002fea000383ffff */
[----:B------:R-:W-:Y:S05]  /*6b80*/  BRA `(.L_x_194) ;  /* 0xfffffffc003c7947 */ /* 0x000fea000383ffff */
.L_x_195:
[----:B------:R-:W-:-:S00]  /*6b90*/  BRA `(.L_x_195) ;  /* 0xfffffffc00fc7947 */ /* 0x000fc0000383ffff */
[----:B------:R-:W-:-:S00]  /*6ba0*/  NOP ;  /* 0x0000000000007918 */ /* 0x000fc00000000000 */
        /* <DEDUP_REMOVED lines=13> */
.L_x_196:


//--------------------- .nv.global.init           --------------------------
	.section	.nv.global.init,"aw",@progbits
.nv.global.init:
	.type		$str$22,@object
	.size		$str$22,($str$23 - $str$22)
$str$22:
        /*0000*/ 	.byte	0x6b, 0x5f, 0x74, 0x69, 0x6c, 0x65, 0x5f, 0x63, 0x6f, 0x75, 0x6e, 0x74, 0x20, 0x3e, 0x3d, 0x20
        /*0010*/ 	.byte	0x31, 0x00
	.type		$str$23,@object
	.size		$str$23,(__unnamed_1 - $str$23)
$str$23:
        /*0012*/ 	.byte	0x2f, 0x74, 0x6d, 0x70, 0x2f, 0x63, 0x75, 0x74, 0x6c, 0x61, 0x73, 0x73, 0x5f, 0x73, 0x77, 0x65
        /*0022*/ 	.byte	0x65, 0x70, 0x5f, 0x73, 0x72, 0x63, 0x2f, 0x69, 0x6e, 0x63, 0x6c, 0x75, 0x64, 0x65, 0x2f, 0x63
        /*0032*/ 	.byte	0x75, 0x74, 0x6c, 0x61, 0x73, 0x73, 0x2f, 0x67, 0x65, 0x6d, 0x6d, 0x2f, 0x63, 0x6f, 0x6c, 0x6c
        /*0042*/ 	.byte	0x65, 0x63, 0x74, 0x69, 0x76, 0x65, 0x2f, 0x73, 0x6d, 0x39, 0x30, 0x5f, 0x6d, 0x6d, 0x61, 0x5f
        /*0052*/ 	.byte	0x74, 0x6d, 0x61, 0x5f, 0x67, 0x6d, 0x6d, 0x61, 0x5f, 0x73, 0x73, 0x5f, 0x77, 0x61, 0x72, 0x70
        /*0062*/ 	.byte	0x73, 0x70, 0x65, 0x63, 0x69, 0x61, 0x6c, 0x69, 0x7a, 0x65, 0x64, 0x2e, 0x68, 0x70, 0x70, 0x00
	.type		__unnamed_1,@object
	.size		__unnamed_1,(.L_0 - __unnamed_1)
__unnamed_1:
        /*0072*/ 	.byte	0x76, 0x6f, 0x69, 0x64, 0x20, 0x63, 0x75, 0x74, 0x6c, 0x61, 0x73, 0x73, 0x3a, 0x3a, 0x67, 0x65
        /* <DEDUP_REMOVED lines=171> */
        /*0b32*/ 	.byte	0x75, 0x74, 0x65, 0x3a, 0x3a, 0x69, 0x64, 0x65, 0x6e, 0x74, 0x69, 0x74, 0x79, 0x5d, 0x00
.L_0:


//--------------------- .nv.shared._ZN7cutlass13device_kernelINS_4gemm6kernel13GemmUniversalIN4cute5tupleIJiiiiEEENS1_10collective13CollectiveMmaINS1_34MainloopSm90TmaGmmaWarpSpecializedILi3ENS5_IJNS4_1CILi1EEESB_SB_EEENS1_35KernelTmaWarpSpecializedCooperativeEEENS5_IJNSA_ILi128EEESF_NSA_ILi32EEEEEEaNS5_IJlSB_lEEEaSI_NS4_8TiledMMAINS4_8MMA_AtomIJNS4_4SM904GMMA27MMA_64x128x32_S32S8S8_SS_TNEEEENS4_6LayoutINS5_IJNSA_ILi2EEESB_SB_EEENS5_IJSB_NSA_ILi0EEESS_EEEEENS5_IJNS4_10UnderscoreESV_SV_EEEEENS4_13SM90_TMA_LOADENS4_14ComposedLayoutINS4_7SwizzleILi1ELi4ELi3EEENS4_18smem_ptr_flag_bitsILi8EEENSP_INS5_IJNSA_ILi8EEESG_EEENS5_IJSG_SB_EEEEEEEvNS4_8identityESY_S18_vS19_EENS_8epilogue10collective6detail29Sm90TmaWarpSpecializedAdapterINS1C_15DefaultEpilogueIaSI_SI_NS1B_6thread17LinearCombinationIaLi1EiiLNS1G_9ScaleType4KindE0ELNS_15FloatRoundStyleE2EaEENS1_15EpilogueDefaultEEEEEvvEEEEvNT_6ParamsE --------------------------
	.section	.nv.shared._ZN7cutlass13device_kernelINS_4gemm6kernel13GemmUniversalIN4cute5tupleIJiiiiEEENS1_10collective13CollectiveMmaINS1_34MainloopSm90TmaGmmaWarpSpecializedILi3ENS5_IJNS4_1CILi1EEESB_SB_EEENS1_35KernelTmaWarpSpecializedCooperativeEEENS5_IJNSA_ILi128EEESF_NSA_ILi32EEEEEEaNS5_IJlSB_lEEEaSI_NS4_8TiledMMAINS4_8MMA_AtomIJNS4_4SM904GMMA27MMA_64x128x32_S32S8S8_SS_TNEEEENS4_6LayoutINS5_IJNSA_ILi2EEESB_SB_EEENS5_IJSB_NSA_ILi0EEESS_EEEEENS5_IJNS4_10UnderscoreESV_SV_EEEEENS4_13SM90_TMA_LOADENS4_14ComposedLayoutINS4_7SwizzleILi1ELi4ELi3EEENS4_18smem_ptr_flag_bitsILi8EEENSP_INS5_IJNSA_ILi8EEESG_EEENS5_IJSG_SB_EEEEEEEvNS4_8identityESY_S18_vS19_EENS_8epilogue10collective6detail29Sm90TmaWarpSpecializedAdapterINS1C_15DefaultEpilogueIaSI_SI_NS1B_6thread17LinearCombinationIaLi1EiiLNS1G_9ScaleType4KindE0ELNS_15FloatRoundStyleE2EaEENS1_15EpilogueDefaultEEEEEvvEEEEvNT_6ParamsE,"aw",@nobits
	.sectionflags	@""
	.align	16
	.zero		1024


//--------------------- .nv.shared.reserved.0     --------------------------
	.section	.nv.shared.reserved.0,"aw",@nobits
	.weak		__nv_reservedSMEM_offset_0_alias
	.size		__nv_reservedSMEM_offset_0_alias, 0, 0
	.other		__nv_reservedSMEM_offset_0_alias,@"STO_CUDA_RESERVED_SHARED STV_DEFAULT"
__nv_reservedSMEM_offset_0_alias:
	.zero		0


//--------------------- .nv.global                --------------------------
	.section	.nv.global,"aw",@nobits
.nv.global:
	.type		_ZN40_INTERNAL_8ee061e7_4_k_cu_8e5098d7_298204cute1_E,@object
	.size		_ZN40_INTERNAL_8ee061e7_4_k_cu_8e5098d7_298204cute1_E,(_ZN40_INTERNAL_8ee061e7_4_k_cu_8e5098d7_298204cuda3std3__45__cpo6cbeginE - _ZN40_INTERNAL_8ee061e7_4_k_cu_8e5098d7_298204cute1_E)
_ZN40_INTERNAL_8ee061e7_4_k_cu_8e5098d7_298204cute1_E:
	.zero		1
	.type		_ZN40_INTERNAL_8ee061e7_4_k_cu_8e5098d7_298204cuda3std3__45__cpo6cbeginE,@object
	.size		_ZN40_INTERNAL_8ee061e7_4_k_cu_8e5098d7_298204cuda3std3__45__cpo6cbeginE,(_ZN40_INTERNAL_8ee061e7_4_k_cu_8e5098d7_298204cuda3std3__48in_placeE - _ZN40_INTERNAL_8ee061e7_4_k_cu_8e5098d7_298204cuda3std3__45__cpo6cbeginE)
_ZN40_INTERNAL_8ee061e7_4_k_cu_8e5098d7_298204cuda3std3__45__cpo6cbeginE:
	.zero		1
	.type		_ZN40_INTERNAL_8ee061e7_4_k_cu_8e5098d7_298204cuda3std3__48in_placeE,@object
	.size		_ZN40_INTERNAL_8ee061e7_4_k_cu_8e5098d7_298204cuda3std3__48in_placeE,(_ZN40_INTERNAL_8ee061e7_4_k_cu_8e5098d7_298204cuda3std6ranges3__45__cpo9iter_moveE - _ZN40_INTERNAL_8ee061e7_4_k_cu_8e5098d7_298204cuda3std3__48in_placeE)
_ZN40_INTERNAL_8ee061e7_4_k_cu_8e5098d7_298204cuda3std3__48in_placeE:
	.zero		1
	.type		_ZN40_INTERNAL_8ee061e7_4_k_cu_8e5098d7_298204cuda3std6ranges3__45__cpo9iter_moveE,@object
	.size		_ZN40_INTERNAL_8ee061e7_4_k_cu_8e5098d7_298204cuda3std6ranges3__45__cpo9iter_moveE,(_ZN40_INTERNAL_8ee061e7_4_k_cu_8e5098d7_298204cuda3std3__45__cpo5beginE - _ZN40_INTERNAL_8ee061e7_4_k_cu_8e5098d7_298204cuda3std6ranges3__45__cpo9iter_moveE)
_ZN40_INTERNAL_8ee061e7_4_k_cu_8e5098d7_298204cuda3std6ranges3__45__cpo9iter_moveE:
	.zero		1
	.type		_ZN40_INTERNAL_8ee061e7_4_k_cu_8e5098d7_298204cuda3std3__45__cpo5beginE,@object
	.size		_ZN40_INTERNAL_8ee061e7_4_k_cu_8e5098d7_298204cuda3std3__45__cpo5beginE,(_ZN40_INTERNAL_8ee061e7_4_k_cu_8e5098d7_298204cuda3std3__442_GLOBAL__N__8ee061e7_4_k_cu_8e5098d7_298206ignoreE - _ZN40_INTERNAL_8ee061e7_4_k_cu_8e5098d7_298204cuda3std3__45__cpo5beginE)
_ZN40_INTERNAL_8ee061e7_4_k_cu_8e5098d7_298204cuda3std3__45__cpo5beginE:
	.zero		1
	.type		_ZN40_INTERNAL_8ee061e7_4_k_cu_8e5098d7_298204cuda3std3__442_GLOBAL__N__8ee061e7_4_k_cu_8e5098d7_298206ignoreE,@object
	.size		_ZN40_INTERNAL_8ee061e7_4_k_cu_8e5098d7_298204cuda3std3__442_GLOBAL__N__8ee061e7_4_k_cu_8e5098d7_298206ignoreE,(_ZN40_INTERNAL_8ee061e7_4_k_cu_8e5098d7_298204cute7productE - _ZN40_INTERNAL_8ee061e7_4_k_cu_8e5098d7_298204cuda3std3__442_GLOBAL__N__8ee061e7_4_k_cu_8e5098d7_298206ignoreE)
_ZN40_INTERNAL_8ee061e7_4_k_cu_8e5098d7_298204cuda3std3__442_GLOBAL__N__8ee061e7_4_k_cu_8e5098d7_298206ignoreE:
	.zero		1
	.type		_ZN40_INTERNAL_8ee061e7_4_k_cu_8e5098d7_298204cute7productE,@object
	.size		_ZN40_INTERNAL_8ee061e7_4_k_cu_8e5098d7_298204cute7productE,(_ZN40_INTERNAL_8ee061e7_4_k_cu_8e5098d7_298204cuda3std3__45__cpo3endE - _ZN40_INTERNAL_8ee061e7_4_k_cu_8e5098d7_298204cute7productE)
_ZN40_INTERNAL_8ee061e7_4_k_cu_8e5098d7_298204cute7productE:
	.zero		1
	.type		_ZN40_INTERNAL_8ee061e7_4_k_cu_8e5098d7_298204cuda3std3__45__cpo3endE,@object
	.size		_ZN40_INTERNAL_8ee061e7_4_k_cu_8e5098d7_298204cuda3std3__45__cpo3endE,(_ZN40_INTERNAL_8ee061e7_4_k_cu_8e5098d7_298204cuda3std3__419piecewise_constructE - _ZN40_INTERNAL_8ee061e7_4_k_cu_8e5098d7_298204cuda3std3__45__cpo3endE)
_ZN40_INTERNAL_8ee061e7_4_k_cu_8e5098d7_298204cuda3std3__45__cpo3endE:
	.zero		1
	.type		_ZN40_INTERNAL_8ee061e7_4_k_cu_8e5098d7_298204cuda3std3__419piecewise_constructE,@object
	.size		_ZN40_INTERNAL_8ee061e7_4_k_cu_8e5098d7_298204cuda3std3__419piecewise_constructE,(_ZN40_INTERNAL_8ee061e7_4_k_cu_8e5098d7_298204cuda3std3__45__cpo4cendE - _ZN40_INTERNAL_8ee061e7_4_k_cu_8e5098d7_298204cuda3std3__419piecewise_constructE)
_ZN40_INTERNAL_8ee061e7_4_k_cu_8e5098d7_298204cuda3std3__419piecewise_constructE:
	.zero		1
	.type		_ZN40_INTERNAL_8ee061e7_4_k_cu_8e5098d7_298204cuda3std3__45__cpo4cendE,@object
	.size		_ZN40_INTERNAL_8ee061e7_4_k_cu_8e5098d7_298204cuda3std3__45__cpo4cendE,(_ZN40_INTERNAL_8ee061e7_4_k_cu_8e5098d7_298204cuda3std6ranges3__45__cpo4swapE - _ZN40_INTERNAL_8ee061e7_4_k_cu_8e5098d7_298204cuda3std3__45__cpo4cendE)
_ZN40_INTERNAL_8ee061e7_4_k_cu_8e5098d7_298204cuda3std3__45__cpo4cendE:
	.zero		1
	.type		_ZN40_INTERNAL_8ee061e7_4_k_cu_8e5098d7_298204cuda3std6ranges3__45__cpo4swapE,@object
	.size		_ZN40_INTERNAL_8ee061e7_4_k_cu_8e5098d7_298204cuda3std6ranges3__45__cpo4swapE,(.L_8 - _ZN40_INTERNAL_8ee061e7_4_k_cu_8e5098d7_298204cuda3std6ranges3__45__cpo4swapE)
_ZN40_INTERNAL_8ee061e7_4_k_cu_8e5098d7_298204cuda3std6ranges3__45__cpo4swapE:
	.zero		1
.L_8:


//--------------------- .nv.constant0._ZN7cutlass13device_kernelINS_4gemm6kernel13GemmUniversalIN4cute5tupleIJiiiiEEENS1_10collective13CollectiveMmaINS1_34MainloopSm90TmaGmmaWarpSpecializedILi3ENS5_IJNS4_1CILi1EEESB_SB_EEENS1_35KernelTmaWarpSpecializedCooperativeEEENS5_IJNSA_ILi128EEESF_NSA_ILi32EEEEEEaNS5_IJlSB_lEEEaSI_NS4_8TiledMMAINS4_8MMA_AtomIJNS4_4SM904GMMA27MMA_64x128x32_S32S8S8_SS_TNEEEENS4_6LayoutINS5_IJNSA_ILi2EEESB_SB_EEENS5_IJSB_NSA_ILi0EEESS_EEEEENS5_IJNS4_10UnderscoreESV_SV_EEEEENS4_13SM90_TMA_LOADENS4_14ComposedLayoutINS4_7SwizzleILi1ELi4ELi3EEENS4_18smem_ptr_flag_bitsILi8EEENSP_INS5_IJNSA_ILi8EEESG_EEENS5_IJSG_SB_EEEEEEEvNS4_8identityESY_S18_vS19_EENS_8epilogue10collective6detail29Sm90TmaWarpSpecializedAdapterINS1C_15DefaultEpilogueIaSI_SI_NS1B_6thread17LinearCombinationIaLi1EiiLNS1G_9ScaleType4KindE0ELNS_15FloatRoundStyleE2EaEENS1_15EpilogueDefaultEEEEEvvEEEEvNT_6ParamsE --------------------------
	.section	.nv.constant0._ZN7cutlass13device_kernelINS_4gemm6kernel13GemmUniversalIN4cute5tupleIJiiiiEEENS1_10collective13CollectiveMmaINS1_34MainloopSm90TmaGmmaWarpSpecializedILi3ENS5_IJNS4_1CILi1EEESB_SB_EEENS1_35KernelTmaWarpSpecializedCooperativeEEENS5_IJNSA_ILi128EEESF_NSA_ILi32EEEEEEaNS5_IJlSB_lEEEaSI_NS4_8TiledMMAINS4_8MMA_AtomIJNS4_4SM904GMMA27MMA_64x128x32_S32S8S8_SS_TNEEEENS4_6LayoutINS5_IJNSA_ILi2EEESB_SB_EEENS5_IJSB_NSA_ILi0EEESS_EEEEENS5_IJNS4_10UnderscoreESV_SV_EEEEENS4_13SM90_TMA_LOADENS4_14ComposedLayoutINS4_7SwizzleILi1ELi4ELi3EEENS4_18smem_ptr_flag_bitsILi8EEENSP_INS5_IJNSA_ILi8EEESG_EEENS5_IJSG_SB_EEEEEEEvNS4_8identityESY_S18_vS19_EENS_8epilogue10collective6detail29Sm90TmaWarpSpecializedAdapterINS1C_15DefaultEpilogueIaSI_SI_NS1B_6thread17LinearCombinationIaLi1EiiLNS1G_9ScaleType4KindE0ELNS_15FloatRoundStyleE2EaEENS1_15EpilogueDefaultEEEEEvvEEEEvNT_6ParamsE,"a",@progbits
	.sectionflags	@""
	.align	4
.nv.constant0._ZN7cutlass13device_kernelINS_4gemm6kernel13GemmUniversalIN4cute5tupleIJiiiiEEENS1_10collective13CollectiveMmaINS1_34MainloopSm90TmaGmmaWarpSpecializedILi3ENS5_IJNS4_1CILi1EEESB_SB_EEENS1_35KernelTmaWarpSpecializedCooperativeEEENS5_IJNSA_ILi128EEESF_NSA_ILi32EEEEEEaNS5_IJlSB_lEEEaSI_NS4_8TiledMMAINS4_8MMA_AtomIJNS4_4SM904GMMA27MMA_64x128x32_S32S8S8_SS_TNEEEENS4_6LayoutINS5_IJNSA_ILi2EEESB_SB_EEENS5_IJSB_NSA_ILi0EEESS_EEEEENS5_IJNS4_10UnderscoreESV_SV_EEEEENS4_13SM90_TMA_LOADENS4_14ComposedLayoutINS4_7SwizzleILi1ELi4ELi3EEENS4_18smem_ptr_flag_bitsILi8EEENSP_INS5_IJNSA_ILi8EEESG_EEENS5_IJSG_SB_EEEEEEEvNS4_8identityESY_S18_vS19_EENS_8epilogue10collective6detail29Sm90TmaWarpSpecializedAdapterINS1C_15DefaultEpilogueIaSI_SI_NS1B_6thread17LinearCombinationIaLi1EiiLNS1G_9ScaleType4KindE0ELNS_15FloatRoundStyleE2EaEENS1_15EpilogueDefaultEEEEEvvEEEEvNT_6ParamsE:
	.zero		1664


//--------------------- SYMBOLS --------------------------

	.type		.nv.reservedSmem.offset0,@object
	.size		.nv.reservedSmem.offset0,0x4
	.type		__assertfail,@function
